def matmul_kernel(
    a_ptr,
    b_ptr,
    c_ptr,
    M,
    N,
    K,
    stride_am,
    stride_ak,
    stride_bk,
    stride_bn,
    stride_cm,
    stride_cn,
    BLOCK_M: tl.constexpr,
    BLOCK_N: tl.constexpr,
    BLOCK_K: tl.constexpr,
    GROUP_M: tl.constexpr,
):
    pid = tl.program_id(axis=0)
    num_pid_m = tl.cdiv(M, BLOCK_M)
    num_pid_n = tl.cdiv(N, BLOCK_N)
    num_pid_in_group = GROUP_M * num_pid_n
    group_id = pid // num_pid_in_group
    first_pid_m = group_id * GROUP_M
    group_size_m = min(num_pid_m - first_pid_m, GROUP_M)
    pid_m = first_pid_m + ((pid % num_pid_in_group) % group_size_m)
    pid_n = (pid % num_pid_in_group) // group_size_m

    offs_am = (pid_m * BLOCK_M + tl.arange(0, BLOCK_M)) % M
    offs_bn = (pid_n * BLOCK_N + tl.arange(0, BLOCK_N)) % N
    offs_k = tl.arange(0, BLOCK_K)
    a_ptrs = a_ptr + offs_am[:, None] * stride_am + offs_k[None, :] * stride_ak
    b_ptrs = b_ptr + offs_k[:, None] * stride_bk + offs_bn[None, :] * stride_bn

    acc = tl.zeros((BLOCK_M, BLOCK_N), dtype=tl.float32)
    for kk in range(0, tl.cdiv(K, BLOCK_K)):
        a = tl.load(a_ptrs, mask=offs_k[None, :] < K - kk * BLOCK_K, other=0.0)
        b = tl.load(b_ptrs, mask=offs_k[:, None] < K - kk * BLOCK_K, other=0.0)
        acc = tl.dot(a, b, acc)
        a_ptrs += BLOCK_K * stride_ak
        b_ptrs += BLOCK_K * stride_bk

    c = acc.to(c_ptr.dtype.element_ty)
    offs_cm = pid_m * BLOCK_M + tl.arange(0, BLOCK_M)
    offs_cn = pid_n * BLOCK_N + tl.arange(0, BLOCK_N)
    c_ptrs = c_ptr + offs_cm[:, None] * stride_cm + offs_cn[None, :] * stride_cn
    mask = (offs_cm[:, None] < M) & (offs_cn[None, :] < N)
    tl.store(c_ptrs, c, mask=mask)

# config = {"BLOCK_K": 64, "BLOCK_M": 64, "BLOCK_N": 256, "GROUP_M": 8, "arch": "sm_90", "dtype": "fp8e5m2", "num_ctas": 4, "num_stages": 3, "num_warps": 4}
# arch = sm_90


// ===== COMPILED SASS (sm_90a) =====

	.target	sm_90a

	.elftype	@"ET_EXEC"


//--------------------- .note.nv.tkinfo           --------------------------
	.section	.note.nv.tkinfo,"",@"SHT_NOTE"
	.sectionflags	@"SHF_NOTE_NV_TKINFO"
	.tkinfo
        /*0018*/ 	.word	0x00000002
        /*0030*/ 	.string	""
        /*0030*/ 	.string	"ptxas"
        /*0030*/ 	.string	"Cuda compilation tools, release 13.0, V13.0.88"
        /*0030*/ 	.string	"Build cuda_13.0.r13.0/compiler.36424714_0"
        /*0030*/ 	.string	"-v  -suppress-debug-info  -lineinfo  -arch sm_90a "



//--------------------- .note.nv.cuinfo           --------------------------
	.section	.note.nv.cuinfo,"",@"SHT_NOTE"
	.sectionflags	@"SHF_NOTE_NV_CUINFO"
        /*0018*/ 	.short	0x0002
        /*001a*/ 	.short	0x005a
        /*001c*/ 	.short	0x0082
	.zero		2


//--------------------- .nv.info                  --------------------------
	.section	.nv.info,"",@"SHT_CUDA_INFO"
	.align	4


	//----- nvinfo : EIATTR_REGCOUNT
	.align		4
        /*0000*/ 	.byte	0x04, 0x2f
        /*0002*/ 	.short	(.L_1 - .L_0)
	.align		4
.L_0:
        /*0004*/ 	.word	index@(matmul_kernel)
        /*0008*/ 	.word	0x000000f8


	//----- nvinfo : EIATTR_FRAME_SIZE
	.align		4
.L_1:
        /*000c*/ 	.byte	0x04, 0x11
        /*000e*/ 	.short	(.L_3 - .L_2)
	.align		4
.L_2:
        /*0010*/ 	.word	index@(matmul_kernel)
        /*0014*/ 	.word	0x00000000


	//----- nvinfo : EIATTR_MIN_STACK_SIZE
	.align		4
.L_3:
        /*0018*/ 	.byte	0x04, 0x12
        /*001a*/ 	.short	(.L_5 - .L_4)
	.align		4
.L_4:
        /*001c*/ 	.word	index@(matmul_kernel)
        /*0020*/ 	.word	0x00000000
.L_5:


//--------------------- .nv.compat                --------------------------
	.section	.nv.compat,"",@"SHT_CUDA_COMPAT_INFO"
	.align	4
        /*0000*/ 	.byte	0x02, 0x09, 0x01, 0x00, 0x02, 0x02, 0x04, 0x00, 0x02, 0x05, 0x05, 0x00, 0x03, 0x07, 0x01, 0x01
        /*0010*/ 	.byte	0x02, 0x03, 0x00, 0x00, 0x02, 0x06, 0x01, 0x00, 0x04, 0x0b, 0x08, 0x00, 0x00, 0x00, 0x00, 0x00
        /*0020*/ 	.byte	0x00, 0x00, 0x00, 0x00


//--------------------- .nv.info.matmul_kernel    --------------------------
	.section	.nv.info.matmul_kernel,"",@"SHT_CUDA_INFO"
	.sectionflags	@""
	.align	4


	//----- nvinfo : EIATTR_CUDA_API_VERSION
	.align		4
        /*0000*/ 	.byte	0x04, 0x37
        /*0002*/ 	.short	(.L_7 - .L_6)
.L_6:
        /*0004*/ 	.word	0x00000082


	//----- nvinfo : EIATTR_KPARAM_INFO
	.align		4
.L_7:
        /*0008*/ 	.byte	0x04, 0x17
        /*000a*/ 	.short	(.L_9 - .L_8)
.L_8:
        /*000c*/ 	.word	0x00000000
        /*0010*/ 	.short	0x000d
        /*0012*/ 	.short	0x0048
        /*0014*/ 	.byte	0x00, 0xf4, 0x21, 0x00


	//----- nvinfo : EIATTR_KPARAM_INFO
	.align		4
.L_9:
        /*0018*/ 	.byte	0x04, 0x17
        /*001a*/ 	.short	(.L_11 - .L_10)
.L_10:
        /*001c*/ 	.word	0x00000000
        /*0020*/ 	.short	0x000c
        /*0022*/ 	.short	0x0040
        /*0024*/ 	.byte	0x00, 0xf4, 0x21, 0x00


	//----- nvinfo : EIATTR_KPARAM_INFO
	.align		4
.L_11:
        /*0028*/ 	.byte	0x04, 0x17
        /*002a*/ 	.short	(.L_13 - .L_12)
.L_12:
        /*002c*/ 	.word	0x00000000
        /*0030*/ 	.short	0x000b
        /*0032*/ 	.short	0x0038
        /*0034*/ 	.byte	0x00, 0xf0, 0x11, 0x00


	//----- nvinfo : EIATTR_KPARAM_INFO
	.align		4
.L_13:
        /*0038*/ 	.byte	0x04, 0x17
        /*003a*/ 	.short	(.L_15 - .L_14)
.L_14:
        /*003c*/ 	.word	0x00000000
        /*0040*/ 	.short	0x000a
        /*0042*/ 	.short	0x0034
        /*0044*/ 	.byte	0x00, 0xf0, 0x11, 0x00


	//----- nvinfo : EIATTR_KPARAM_INFO
	.align		4
.L_15:
        /*0048*/ 	.byte	0x04, 0x17
        /*004a*/ 	.short	(.L_17 - .L_16)
.L_16:
        /*004c*/ 	.word	0x00000000
        /*0050*/ 	.short	0x0009
        /*0052*/ 	.short	0x0030
        /*0054*/ 	.byte	0x00, 0xf0, 0x11, 0x00


	//----- nvinfo : EIATTR_KPARAM_INFO
	.align		4
.L_17:
        /*0058*/ 	.byte	0x04, 0x17
        /*005a*/ 	.short	(.L_19 - .L_18)
.L_18:
        /*005c*/ 	.word	0x00000000
        /*0060*/ 	.short	0x0008
        /*0062*/ 	.short	0x002c
        /*0064*/ 	.byte	0x00, 0xf0, 0x11, 0x00


	//----- nvinfo : EIATTR_KPARAM_INFO
	.align		4
.L_19:
        /*0068*/ 	.byte	0x04, 0x17
        /*006a*/ 	.short	(.L_21 - .L_20)
.L_20:
        /*006c*/ 	.word	0x00000000
        /*0070*/ 	.short	0x0007
        /*0072*/ 	.short	0x0028
        /*0074*/ 	.byte	0x00, 0xf0, 0x11, 0x00


	//----- nvinfo : EIATTR_KPARAM_INFO
	.align		4
.L_21:
        /*0078*/ 	.byte	0x04, 0x17
        /*007a*/ 	.short	(.L_23 - .L_22)
.L_22:
        /*007c*/ 	.word	0x00000000
        /*0080*/ 	.short	0x0006
        /*0082*/ 	.short	0x0024
        /*0084*/ 	.byte	0x00, 0xf0, 0x11, 0x00


	//----- nvinfo : EIATTR_KPARAM_INFO
	.align		4
.L_23:
        /*0088*/ 	.byte	0x04, 0x17
        /*008a*/ 	.short	(.L_25 - .L_24)
.L_24:
        /*008c*/ 	.word	0x00000000
        /*0090*/ 	.short	0x0005
        /*0092*/ 	.short	0x0020
        /*0094*/ 	.byte	0x00, 0xf0, 0x11, 0x00


	//----- nvinfo : EIATTR_KPARAM_INFO
	.align		4
.L_25:
        /*0098*/ 	.byte	0x04, 0x17
        /*009a*/ 	.short	(.L_27 - .L_26)
.L_26:
        /*009c*/ 	.word	0x00000000
        /*00a0*/ 	.short	0x0004
        /*00a2*/ 	.short	0x001c
        /*00a4*/ 	.byte	0x00, 0xf0, 0x11, 0x00


	//----- nvinfo : EIATTR_KPARAM_INFO
	.align		4
.L_27:
        /*00a8*/ 	.byte	0x04, 0x17
        /*00aa*/ 	.short	(.L_29 - .L_28)
.L_28:
        /*00ac*/ 	.word	0x00000000
        /*00b0*/ 	.short	0x0003
        /*00b2*/ 	.short	0x0018
        /*00b4*/ 	.byte	0x00, 0xf0, 0x11, 0x00


	//----- nvinfo : EIATTR_KPARAM_INFO
	.align		4
.L_29:
        /*00b8*/ 	.byte	0x04, 0x17
        /*00ba*/ 	.short	(.L_31 - .L_30)
.L_30:
        /*00bc*/ 	.word	0x00000000
        /*00c0*/ 	.short	0x0002
        /*00c2*/ 	.short	0x0010
        /*00c4*/ 	.byte	0x00, 0xf4, 0x21, 0x00


	//----- nvinfo : EIATTR_KPARAM_INFO
	.align		4
.L_31:
        /*00c8*/ 	.byte	0x04, 0x17
        /*00ca*/ 	.short	(.L_33 - .L_32)
.L_32:
        /*00cc*/ 	.word	0x00000000
        /*00d0*/ 	.short	0x0001
        /*00d2*/ 	.short	0x0008
        /*00d4*/ 	.byte	0x00, 0xf4, 0x21, 0x00


	//----- nvinfo : EIATTR_KPARAM_INFO
	.align		4
.L_33:
        /*00d8*/ 	.byte	0x04, 0x17
        /*00da*/ 	.short	(.L_35 - .L_34)
.L_34:
        /*00dc*/ 	.word	0x00000000
        /*00e0*/ 	.short	0x0000
        /*00e2*/ 	.short	0x0000
        /*00e4*/ 	.byte	0x00, 0xf4, 0x21, 0x00


	//----- nvinfo : EIATTR_EXPLICIT_CLUSTER
	.align		4
.L_35:
        /*00e8*/ 	.byte	0x01, 0x3e
	.zero		2


	//----- nvinfo : EIATTR_CTA_PER_CLUSTER
	.align		4
        /*00ec*/ 	.byte	0x04, 0x3d
        /*00ee*/ 	.short	(.L_37 - .L_36)
.L_36:
        /*00f0*/ 	.word	0x00000004
        /*00f4*/ 	.word	0x00000001
        /*00f8*/ 	.word	0x00000001


	//----- nvinfo : EIATTR_SPARSE_MMA_MASK
	.align		4
.L_37:
        /*00fc*/ 	.byte	0x03, 0x50
        /*00fe*/ 	.short	0x0000


	//----- nvinfo : EIATTR_MAXREG_COUNT
	.align		4
        /*0100*/ 	.byte	0x03, 0x1b
        /*0102*/ 	.short	0x00ff


	//----- nvinfo : EIATTR_NUM_BARRIERS
	.align		4
        /*0104*/ 	.byte	0x02, 0x4c
        /*0106*/ 	.byte	0x01
	.zero		1


	//----- nvinfo : EIATTR_MERCURY_ISA_VERSION
	.align		4
        /*0108*/ 	.byte	0x03, 0x5f
        /*010a*/ 	.short	0x0101


	//----- nvinfo : EIATTR_EXIT_INSTR_OFFSETS
	.align		4
        /*010c*/ 	.byte	0x04, 0x1c
        /*010e*/ 	.short	(.L_39 - .L_38)


	//   ....[0]....
.L_38:
        /*0110*/ 	.word	0x000060d0


	//   ....[1]....
        /*0114*/ 	.word	0x000060f0


	//----- nvinfo : EIATTR_REQNTID
	.align		4
.L_39:
        /*0118*/ 	.byte	0x04, 0x10
        /*011a*/ 	.short	(.L_41 - .L_40)
.L_40:
        /*011c*/ 	.word	0x00000080
        /*0120*/ 	.word	0x00000001
        /*0124*/ 	.word	0x00000001


	//----- nvinfo : EIATTR_CBANK_PARAM_SIZE
	.align		4
.L_41:
        /*0128*/ 	.byte	0x03, 0x19
        /*012a*/ 	.short	0x0050


	//----- nvinfo : EIATTR_PARAM_CBANK
	.align		4
        /*012c*/ 	.byte	0x04, 0x0a
        /*012e*/ 	.short	(.L_43 - .L_42)
	.align		4
.L_42:
        /*0130*/ 	.word	index@(.nv.constant0.matmul_kernel)
        /*0134*/ 	.short	0x0210
        /*0136*/ 	.short	0x0050


	//----- nvinfo : EIATTR_SW_WAR
	.align		4
.L_43:
        /*0138*/ 	.byte	0x04, 0x36
        /*013a*/ 	.short	(.L_45 - .L_44)
.L_44:
        /*013c*/ 	.word	0x00000008
.L_45:


//--------------------- .nv.callgraph             --------------------------
	.section	.nv.callgraph,"",@"SHT_CUDA_CALLGRAPH"
	.align	4
	.sectionentsize	8
	.align		4
        /*0000*/ 	.word	0x00000000
	.align		4
        /*0004*/ 	.word	0xffffffff
	.align		4
        /*0008*/ 	.word	0x00000000
	.align		4
        /*000c*/ 	.word	0xfffffffe
	.align		4
        /*0010*/ 	.word	0x00000000
	.align		4
        /*0014*/ 	.word	0xfffffffd
	.align		4
        /*0018*/ 	.word	0x00000000
	.align		4
        /*001c*/ 	.word	0xfffffffc


//--------------------- .text.matmul_kernel       --------------------------
	.section	.text.matmul_kernel,"ax",@progbits
	.align	128
        .global         matmul_kernel
        .type           matmul_kernel,@function
        .size           matmul_kernel,(.L_x_4 - matmul_kernel)
        .other          matmul_kernel,@"STO_CUDA_ENTRY STV_DEFAULT"
matmul_kernel:
.text.matmul_kernel:
[----:B------:R-:W0:Y:S08]  /*0000*/  LDC R1, c[0x0][0x28] ;  /* 0x00000a00ff017b82 */ /* 0x000e300000000800 */
[----:B------:R-:W1:Y:S01]  /*0010*/  LDC.64 R38, c[0x0][0x228] ;  /* 0x00008a00ff267b82 */ /* 0x000e620000000a00 */
[----:B------:R-:W2:Y:S01]  /*0020*/  S2R R67, SR_TID.X ;  /* 0x0000000000437919 */ /* 0x000ea20000002100 */
[----:B------:R-:W-:Y:S01]  /*0030*/  ULDC.64 UR16, c[0x0][0x208] ;  /* 0x0000820000107ab9 */ /* 0x000fe20000000a00 */
[----:B------:R-:W-:-:S05]  /*0040*/  ULDC UR11, c[0x0][0x230] ;  /* 0x00008c00000b7ab9 */ /* 0x000fca0000000800 */
[----:B------:R-:W3:Y:S08]  /*0050*/  S2UR UR4, SR_CTAID.X ;  /* 0x00000000000479c3 */ /* 0x000ef00000002500 */
[----:B------:R-:W4:Y:S01]  /*0060*/  LDC R177, c[0x0][0x230] ;  /* 0x00008c00ffb17b82 */ /* 0x000f220000000800 */
[----:B-1----:R-:W-:-:S07]  /*0070*/  VIADD R0, R39, 0xff ;  /* 0x000000ff27007836 */ /* 0x002fce0000000000 */
[----:B------:R-:W1:Y:S01]  /*0080*/  S2UR UR10, SR_CgaCtaId ;  /* 0x00000000000a79c3 */ /* 0x000e620000008800 */
[----:B------:R-:W-:Y:S02]  /*0090*/  SHF.R.S32.HI R3, RZ, 0x1f, R0 ;  /* 0x0000001fff037819 */ /* 0x000fe40000011400 */
[----:B---3--:R-:W-:Y:S01]  /*00a0*/  I2FP.F32.U32 R5, UR4 ;  /* 0x0000000400057c45 */ /* 0x008fe20008201000 */
[----:B------:R-:W-:Y:S01]  /*00b0*/  ULDC UR4, c[0x0][0x150] ;  /* 0x0000540000047ab9 */ /* 0x000fe20000000800 */
[----:B------:R-:W-:Y:S02]  /*00c0*/  LEA.HI R3, R3, R0, RZ, 0x8 ;  /* 0x0000000003037211 */ /* 0x000fe400078f40ff */
[----:B--2---:R-:W-:Y:S01]  /*00d0*/  SHF.R.U32.HI R71, RZ, 0x6, R67 ;  /* 0x00000006ff477819 */ /* 0x004fe20000011643 */
[----:B------:R-:W-:Y:S01]  /*00e0*/  FMUL R5, R5, UR4 ;  /* 0x0000000405057c20 */ /* 0x000fe20008400000 */
[----:B------:R-:W-:Y:S01]  /*00f0*/  SHF.R.S32.HI R3, RZ, 0x8, R3 ;  /* 0x00000008ff037819 */ /* 0x000fe20000011403 */
[----:B----4-:R-:W-:Y:S01]  /*0100*/  VIADD R177, R177, 0x3f ;  /* 0x0000003fb1b17836 */ /* 0x010fe20000000000 */
[----:B------:R-:W-:-:S03]  /*0110*/  SGXT.U32 R71, R71, 0x1 ;  /* 0x000000014747781a */ /* 0x000fc60000000000 */
[----:B------:R-:W-:Y:S01]  /*0120*/  IMAD.SHL.U32 R4, R3, 0x8, RZ ;  /* 0x0000000803047824 */ /* 0x000fe200078e00ff */
[----:B------:R-:W2:Y:S01]  /*0130*/  F2I.U32.TRUNC.NTZ R5, R5 ;  /* 0x0000000500057305 */ /* 0x000ea2000020f000 */
[----:B------:R-:W-:-:S03]  /*0140*/  LOP3.LUT R178, R67, 0x3f, RZ, 0xc0, !PT ;  /* 0x0000003f43b27812 */ /* 0x000fc600078ec0ff */
[----:B------:R-:W-:-:S04]  /*0150*/  IABS R7, R4 ;  /* 0x0000000400077213 */ /* 0x000fc80000000000 */
[----:B------:R-:W3:Y:S01]  /*0160*/  I2F.RP R0, R7 ;  /* 0x0000000700007306 */ /* 0x000ee20000209400 */
[----:B--2---:R-:W-:-:S07]  /*0170*/  IABS R11, R5 ;  /* 0x00000005000b7213 */ /* 0x004fce0000000000 */
[----:B---3--:R-:W2:Y:S02]  /*0180*/  MUFU.RCP R0, R0 ;  /* 0x0000000000007308 */ /* 0x008ea40000001000 */
[----:B--2---:R-:W-:Y:S01]  /*0190*/  VIADD R2, R0, 0xffffffe ;  /* 0x0ffffffe00027836 */ /* 0x004fe20000000000 */
[----:B------:R-:W-:-:S05]  /*01a0*/  IABS R0, R4 ;  /* 0x0000000400007213 */ /* 0x000fca0000000000 */
[----:B------:R2:W3:Y:S01]  /*01b0*/  F2I.FTZ.U32.TRUNC.NTZ R3, R2 ;  /* 0x0000000200037305 */ /* 0x0004e2000021f000 */
[----:B------:R-:W-:Y:S02]  /*01c0*/  IMAD.MOV R0, RZ, RZ, -R0 ;  /* 0x000000ffff007224 */ /* 0x000fe400078e0a00 */
[----:B--2---:R-:W-:Y:S02]  /*01d0*/  IMAD.MOV.U32 R2, RZ, RZ, RZ ;  /* 0x000000ffff027224 */ /* 0x004fe400078e00ff */
[----:B---3--:R-:W-:-:S04]  /*01e0*/  IMAD.MOV R6, RZ, RZ, -R3 ;  /* 0x000000ffff067224 */ /* 0x008fc800078e0a03 */
[----:B------:R-:W-:-:S04]  /*01f0*/  IMAD R9, R6, R7, RZ ;  /* 0x0000000706097224 */ /* 0x000fc800078e02ff */
[----:B------:R-:W-:-:S06]  /*0200*/  IMAD.HI.U32 R2, R3, R9, R2 ;  /* 0x0000000903027227 */ /* 0x000fcc00078e0002 */
[----:B------:R-:W-:-:S04]  /*0210*/  IMAD.HI.U32 R2, R2, R11, RZ ;  /* 0x0000000b02027227 */ /* 0x000fc800078e00ff */
[----:B------:R-:W-:-:S05]  /*0220*/  IMAD R0, R2, R0, R11 ;  /* 0x0000000002007224 */ /* 0x000fca00078e020b */
[----:B------:R-:W-:-:S13]  /*0230*/  ISETP.GT.U32.AND P1, PT, R7, R0, PT ;  /* 0x000000000700720c */ /* 0x000fda0003f24070 */
[----:B------:R-:W-:Y:S02]  /*0240*/  @!P1 IMAD.IADD R0, R0, 0x1, -R7 ;  /* 0x0000000100009824 */ /* 0x000fe400078e0a07 */
[----:B------:R-:W-:Y:S01]  /*0250*/  @!P1 VIADD R2, R2, 0x1 ;  /* 0x0000000102029836 */ /* 0x000fe20000000000 */
[----:B------:R-:W-:Y:S02]  /*0260*/  ISETP.NE.AND P1, PT, R4, RZ, PT ;  /* 0x000000ff0400720c */ /* 0x000fe40003f25270 */
[----:B------:R-:W-:Y:S02]  /*0270*/  ISETP.GE.U32.AND P0, PT, R0, R7, PT ;  /* 0x000000070000720c */ /* 0x000fe40003f06070 */
[----:B------:R-:W-:-:S04]  /*0280*/  LOP3.LUT R0, R5, R4, RZ, 0x3c, !PT ;  /* 0x0000000405007212 */ /* 0x000fc800078e3cff */
[----:B------:R-:W-:Y:S01]  /*0290*/  ISETP.GE.AND P2, PT, R0, RZ, PT ;  /* 0x000000ff0000720c */ /* 0x000fe20003f46270 */
[----:B------:R-:W-:-:S05]  /*02a0*/  VIADD R0, R38, 0x3f ;  /* 0x0000003f26007836 */ /* 0x000fca0000000000 */
[----:B------:R-:W-:Y:S01]  /*02b0*/  SHF.R.S32.HI R3, RZ, 0x1f, R0 ;  /* 0x0000001fff037819 */ /* 0x000fe20000011400 */
[----:B------:R-:W-:-:S03]  /*02c0*/  @P0 VIADD R2, R2, 0x1 ;  /* 0x0000000102020836 */ /* 0x000fc60000000000 */
[----:B------:R-:W-:-:S03]  /*02d0*/  LEA.HI R3, R3, R0, RZ, 0x6 ;  /* 0x0000000003037211 */ /* 0x000fc600078f30ff */
[----:B------:R-:W-:Y:S01]  /*02e0*/  @!P2 IMAD.MOV R2, RZ, RZ, -R2 ;  /* 0x000000ffff02a224 */ /* 0x000fe200078e0a02 */
[----:B------:R-:W-:-:S05]  /*02f0*/  @!P1 LOP3.LUT R2, RZ, R4, RZ, 0x33, !PT ;  /* 0x00000004ff029212 */ /* 0x000fca00078e33ff */
[----:B------:R-:W-:Y:S02]  /*0300*/  IMAD.SHL.U32 R25, R2, 0x8, RZ ;  /* 0x0000000802197824 */ /* 0x000fe400078e00ff */
[----:B------:R-:W-:-:S03]  /*0310*/  IMAD.MOV R2, RZ, RZ, -R2 ;  /* 0x000000ffff027224 */ /* 0x000fc600078e0a02 */
[----:B------:R-:W-:Y:S01]  /*0320*/  LEA.HI.SX32 R3, R3, -R25, 0x1a ;  /* 0x8000001903037211 */ /* 0x000fe200078fd2ff */
[----:B------:R-:W-:-:S03]  /*0330*/  IMAD R11, R4, R2, R5 ;  /* 0x00000002040b7224 */ /* 0x000fc600078e0205 */
[----:B------:R-:W-:Y:S02]  /*0340*/  VIMNMX R6, R3, 0x8, PT ;  /* 0x0000000803067848 */ /* 0x000fe40003fe0100 */
[----:B------:R-:W-:Y:S02]  /*0350*/  IABS R9, R11 ;  /* 0x0000000b00097213 */ /* 0x000fe40000000000 */
[-C--:B------:R-:W-:Y:S02]  /*0360*/  IABS R7, R6.reuse ;  /* 0x0000000600077213 */ /* 0x080fe40000000000 */
[----:B------:R-:W-:Y:S02]  /*0370*/  IABS R4, R6 ;  /* 0x0000000600047213 */ /* 0x000fe40000000000 */
[----:B------:R-:W2:Y:S01]  /*0380*/  I2F.RP R0, R7 ;  /* 0x0000000700007306 */ /* 0x000ea20000209400 */
[C---:B------:R-:W-:Y:S02]  /*0390*/  R2UR UR5, R6.reuse ;  /* 0x00000000060572ca */ /* 0x040fe400000e0000 */
[----:B------:R-:W-:-:S11]  /*03a0*/  R2UR UR6, R6 ;  /* 0x00000000060672ca */ /* 0x000fd600000e0000 */
[----:B------:R-:W-:Y:S01]  /*03b0*/  UISETP.NE.AND UP0, UPT, UR5, URZ, UPT ;  /* 0x0000003f0500728c */ /* 0x000fe2000bf05270 */
[----:B--2---:R-:W2:Y:S01]  /*03c0*/  MUFU.RCP R0, R0 ;  /* 0x0000000000007308 */ /* 0x004ea20000001000 */
[----:B-1----:R-:W-:-:S04]  /*03d0*/  USHF.L.U32 UR5, UR10, 0x6, URZ ;  /* 0x000000060a057899 */ /* 0x002fc8000800063f */
[----:B------:R-:W-:Y:S01]  /*03e0*/  ULOP3.LUT UR5, UR5, 0xc0, URZ, 0xc0, !UPT ;  /* 0x000000c005057892 */ /* 0x000fe2000f8ec03f */
[----:B--2---:R-:W-:Y:S02]  /*03f0*/  VIADD R3, R0, 0xffffffe ;  /* 0x0ffffffe00037836 */ /* 0x004fe40000000000 */
[----:B------:R-:W-:-:S04]  /*0400*/  IMAD.MOV R0, RZ, RZ, -R4 ;  /* 0x000000ffff007224 */ /* 0x000fc800078e0a04 */
[----:B------:R-:W1:Y:S02]  /*0410*/  F2I.FTZ.U32.TRUNC.NTZ R3, R3 ;  /* 0x0000000300037305 */ /* 0x000e64000021f000 */
[----:B-1----:R-:W-:-:S04]  /*0420*/  IMAD.MOV R8, RZ, RZ, -R3 ;  /* 0x000000ffff087224 */ /* 0x002fc800078e0a03 */
[----:B------:R-:W-:-:S04]  /*0430*/  IMAD.MOV.U32 R2, RZ, RZ, R8 ;  /* 0x000000ffff027224 */ /* 0x000fc800078e0008 */
[----:B------:R-:W-:Y:S02]  /*0440*/  IMAD R5, R2, R7, RZ ;  /* 0x0000000702057224 */ /* 0x000fe400078e02ff */
[----:B------:R-:W-:-:S04]  /*0450*/  IMAD.MOV.U32 R2, RZ, RZ, RZ ;  /* 0x000000ffff027224 */ /* 0x000fc800078e00ff */
[----:B------:R-:W-:-:S06]  /*0460*/  IMAD.HI.U32 R2, R3, R5, R2 ;  /* 0x0000000503027227 */ /* 0x000fcc00078e0002 */
[----:B------:R-:W-:-:S04]  /*0470*/  IMAD.HI.U32 R2, R2, R9, RZ ;  /* 0x0000000902027227 */ /* 0x000fc800078e00ff */
[----:B------:R-:W-:-:S05]  /*0480*/  IMAD R0, R2, R0, R9 ;  /* 0x0000000002007224 */ /* 0x000fca00078e0209 */
[----:B------:R-:W-:-:S13]  /*0490*/  ISETP.GT.U32.AND P1, PT, R7, R0, PT ;  /* 0x000000000700720c */ /* 0x000fda0003f24070 */
[----:B------:R-:W-:Y:S02]  /*04a0*/  @!P1 IMAD.IADD R0, R0, 0x1, -R7 ;  /* 0x0000000100009824 */ /* 0x000fe400078e0a07 */
[----:B------:R-:W-:-:S03]  /*04b0*/  @!P1 VIADD R2, R2, 0x1 ;  /* 0x0000000102029836 */ /* 0x000fc60000000000 */
[----:B------:R-:W-:Y:S02]  /*04c0*/  ISETP.GE.U32.AND P0, PT, R0, R7, PT ;  /* 0x000000070000720c */ /* 0x000fe40003f06070 */
[----:B------:R-:W-:-:S04]  /*04d0*/  LOP3.LUT R0, R11, R6, RZ, 0x3c, !PT ;  /* 0x000000060b007212 */ /* 0x000fc800078e3cff */
[----:B------:R-:W-:-:S07]  /*04e0*/  ISETP.GE.AND P2, PT, R0, RZ, PT ;  /* 0x000000ff0000720c */ /* 0x000fce0003f46270 */
[----:B------:R-:W-:Y:S01]  /*04f0*/  @P0 VIADD R2, R2, 0x1 ;  /* 0x0000000102020836 */ /* 0x000fe20000000000 */
[----:B------:R-:W-:-:S05]  /*0500*/  ISETP.GT.AND P0, PT, R177, 0x3f, PT ;  /* 0x0000003fb100780c */ /* 0x000fca0003f04270 */
[----:B------:R-:W-:-:S05]  /*0510*/  @!P2 IMAD.MOV R2, RZ, RZ, -R2 ;  /* 0x000000ffff02a224 */ /* 0x000fca00078e0a02 */
[----:B------:R-:W-:Y:S02]  /*0520*/  R2UR UR4, R2 ;  /* 0x00000000020472ca */ /* 0x000fe400000e0000 */
[----:B------:R-:W-:-:S07]  /*0530*/  LOP3.LUT R2, R67, 0x7f, RZ, 0xc0, !PT ;  /* 0x0000007f43027812 */ /* 0x000fce00078ec0ff */
[----:B------:R-:W-:-:S04]  /*0540*/  @!UP0 ULOP3.LUT UR4, URZ, UR6, URZ, 0x33, !UPT ;  /* 0x000000063f048292 */ /* 0x000fc8000f8e333f */
[----:B------:R-:W-:Y:S02]  /*0550*/  UIADD3 UR6, -UR4, URZ, URZ ;  /* 0x0000003f04067290 */ /* 0x000fe4000fffe13f */
[----:B------:R-:W-:-:S03]  /*0560*/  ULEA UR5, UR4, UR5, 0x8 ;  /* 0x0000000504057291 */ /* 0x000fc6000f8e403f */
[----:B------:R-:W-:Y:S01]  /*0570*/  UMOV UR4, 0x400 ;  /* 0x0000040000047882 */ /* 0x000fe20000000000 */
[----:B------:R-:W-:Y:S01]  /*0580*/  IMAD R0, R6, UR6, R11 ;  /* 0x0000000606007c24 */ /* 0x000fe2000f8e020b */
[----:B------:R-:W-:-:S03]  /*0590*/  ULEA UR10, UR10, UR4, 0x18 ;  /* 0x000000040a0a7291 */ /* 0x000fc6000f8ec03f */
[----:B------:R-:W-:Y:S01]  /*05a0*/  IMAD.IADD R25, R25, 0x1, R0 ;  /* 0x0000000119197824 */ /* 0x000fe200078e0200 */
[----:B------:R-:W-:-:S03]  /*05b0*/  LOP3.LUT R0, R71, UR5, RZ, 0xfc, !PT ;  /* 0x0000000547007c12 */ /* 0x000fc6000f8efcff */
[----:B------:R-:W-:Y:S01]  /*05c0*/  IMAD R66, R25, 0x40, R178 ;  /* 0x0000004019427824 */ /* 0x000fe200078e02b2 */
[C---:B------:R-:W-:Y:S02]  /*05d0*/  LOP3.LUT R3, R0.reuse, 0x2, RZ, 0xfc, !PT ;  /* 0x0000000200037812 */ /* 0x040fe400078efcff */
[C---:B------:R-:W-:Y:S02]  /*05e0*/  LOP3.LUT R4, R0.reuse, 0x4, RZ, 0xfc, !PT ;  /* 0x0000000400047812 */ /* 0x040fe400078efcff */
[C---:B------:R-:W-:Y:S02]  /*05f0*/  LOP3.LUT R5, R0.reuse, 0x6, RZ, 0xfc, !PT ;  /* 0x0000000600057812 */ /* 0x040fe400078efcff */
[C---:B------:R-:W-:Y:S02]  /*0600*/  LOP3.LUT R6, R0.reuse, 0x8, RZ, 0xfc, !PT ;  /* 0x0000000800067812 */ /* 0x040fe400078efcff */
[C---:B------:R-:W-:Y:S02]  /*0610*/  LOP3.LUT R7, R0.reuse, 0xa, RZ, 0xfc, !PT ;  /* 0x0000000a00077812 */ /* 0x040fe400078efcff */
[----:B------:R-:W-:-:S02]  /*0620*/  LOP3.LUT R8, R0, 0xc, RZ, 0xfc, !PT ;  /* 0x0000000c00087812 */ /* 0x000fc400078efcff */
        /* <DEDUP_REMOVED lines=24> */
[----:B------:R-:W-:Y:S01]  /*07b0*/  LOP3.LUT R65, R0, 0x3e, RZ, 0xfc, !PT ;  /* 0x0000003e00417812 */ /* 0x000fe200078efcff */
[----:B0-----:R-:W-:Y:S06]  /*07c0*/  @P0 BRA `(.L_x_0) ;  /* 0x0000000000480947 */ /* 0x001fec0003800000 */
[----:B------:R-:W-:Y:S01]  /*07d0*/  IMAD.SHL.U32 R67, R67, 0x8, RZ ;  /* 0x0000000843437824 */ /* 0x000fe200078e00ff */
[----:B------:R-:W-:Y:S02]  /*07e0*/  CS2R R24, SRZ ;  /* 0x0000000000187805 */ /* 0x000fe4000001ff00 */
[----:B------:R-:W-:Y:S02]  /*07f0*/  CS2R R26, SRZ ;  /* 0x00000000001a7805 */ /* 0x000fe4000001ff00 */
[----:B------:R-:W-:Y:S02]  /*0800*/  CS2R R28, SRZ ;  /* 0x00000000001c7805 */ /* 0x000fe4000001ff00 */
[----:B------:R-:W-:Y:S02]  /*0810*/  CS2R R30, SRZ ;  /* 0x00000000001e7805 */ /* 0x000fe4000001ff00 */
[----:B------:R-:W-:Y:S02]  /*0820*/  CS2R R32, SRZ ;  /* 0x0000000000207805 */ /* 0x000fe4000001ff00 */
[----:B------:R-:W-:-:S02]  /*0830*/  CS2R R34, SRZ ;  /* 0x0000000000227805 */ /* 0x000fc4000001ff00 */
        /* <DEDUP_REMOVED lines=9> */
[----:B------:R-:W-:Y:S01]  /*08d0*/  CS2R R54, SRZ ;  /* 0x0000000000367805 */ /* 0x000fe2000001ff00 */
[----:B------:R-:W-:Y:S06]  /*08e0*/  BRA `(.L_x_1) ;  /* 0x0000004400387947 */ /* 0x000fec0003800000 */
.L_x_0:
[----:B------:R-:W-:Y:S01]  /*08f0*/  IABS R73, R39 ;  /* 0x0000002700497213 */ /* 0x000fe20000000000 */
[----:B------:R-:W-:Y:S01]  /*0900*/  ULDC UR4, c[0x0][0x240] ;  /* 0x0000900000047ab9 */ /* 0x000fe20000000800 */
[----:B------:R-:W-:Y:S01]  /*0910*/  IABS R79, R38 ;  /* 0x00000026004f7213 */ /* 0x000fe20000000000 */
[----:B------:R-:W-:Y:S01]  /*0920*/  ULDC.64 UR12, c[0x0][0x218] ;  /* 0x00008600000c7ab9 */ /* 0x000fe20000000a00 */
[----:B------:R-:W0:Y:S01]  /*0930*/  I2F.RP R28, R73 ;  /* 0x00000049001c7306 */ /* 0x000e220000209400 */
[----:B------:R-:W-:Y:S01]  /*0940*/  IABS R34, R61 ;  /* 0x0000003d00227213 */ /* 0x000fe20000000000 */
[----:B------:R-:W1:Y:S01]  /*0950*/  LDC R140, c[0x0][0x238] ;  /* 0x00008e00ff8c7b82 */ /* 0x000e620000000800 */
[----:B------:R-:W-:Y:S01]  /*0960*/  IABS R36, R59 ;  /* 0x0000003b00247213 */ /* 0x000fe20000000000 */
[----:B------:R-:W-:Y:S01]  /*0970*/  ULDC UR5, c[0x0][0x234] ;  /* 0x00008d0000057ab9 */ /* 0x000fe20000000800 */
[----:B------:R-:W-:Y:S01]  /*0980*/  IABS R41, R56 ;  /* 0x0000003800297213 */ /* 0x000fe20000000000 */
[----:B------:R-:W-:Y:S01]  /*0990*/  ULDC.64 UR8, c[0x0][0x210] ;  /* 0x0000840000087ab9 */ /* 0x000fe20000000a00 */
[----:B------:R-:W-:Y:S01]  /*09a0*/  IABS R43, R22 ;  /* 0x00000016002b7213 */ /* 0x000fe20000000000 */
[----:B------:R-:W2:Y:S01]  /*09b0*/  I2F.RP R29, R79 ;  /* 0x0000004f001d7306 */ /* 0x000ea20000209400 */
[----:B------:R-:W-:Y:S01]  /*09c0*/  IABS R46, R19 ;  /* 0x00000013002e7213 */ /* 0x000fe20000000000 */
[----:B------:R-:W-:Y:S01]  /*09d0*/  ULDC UR6, c[0x0][0x23c] ;  /* 0x00008f0000067ab9 */ /* 0x000fe20000000800 */
[----:B------:R-:W-:Y:S01]  /*09e0*/  IABS R48, R17 ;  /* 0x0000001100307213 */ /* 0x000fe20000000000 */
[----:B------:R-:W-:Y:S01]  /*09f0*/  USHF.L.U32 UR18, UR6, 0x6, URZ ;  /* 0x0000000606127899 */ /* 0x000fe2000800063f */
[----:B------:R-:W-:Y:S01]  /*0a00*/  IABS R51, R14 ;  /* 0x0000000e00337213 */ /* 0x000fe20000000000 */
[----:B------:R-:W-:Y:S01]  /*0a10*/  IMAD R178, R178, UR6, RZ ;  /* 0x00000006b2b27c24 */ /* 0x000fe2000f8e02ff */
[----:B------:R-:W-:Y:S01]  /*0a20*/  IABS R53, R12 ;  /* 0x0000000c00357213 */ /* 0x000fe20000000000 */
[----:B0-----:R-:W0:Y:S01]  /*0a30*/  MUFU.RCP R28, R28 ;  /* 0x0000001c001c7308 */ /* 0x001e220000001000 */
[----:B------:R-:W-:Y:S01]  /*0a40*/  IABS R68, R9 ;  /* 0x0000000900447213 */ /* 0x000fe20000000000 */
[----:B------:R-:W-:Y:S01]  /*0a50*/  UMOV UR7, URZ ;  /* 0x0000003f00077c82 */ /* 0x000fe20008000000 */
[----:B------:R-:W-:-:S02]  /*0a60*/  IABS R70, R7 ;  /* 0x0000000700467213 */ /* 0x000fc40000000000 */
[----:B------:R-:W-:Y:S02]  /*0a70*/  IABS R33, R62 ;  /* 0x0000003e00217213 */ /* 0x000fe40000000000 */
[----:B------:R-:W-:Y:S01]  /*0a80*/  IABS R76, R0 ;  /* 0x00000000004c7213 */ /* 0x000fe20000000000 */
[----:B--2---:R-:W2:Y:S01]  /*0a90*/  MUFU.RCP R29, R29 ;  /* 0x0000001d001d7308 */ /* 0x004ea20000001000 */
[----:B------:R-:W-:Y:S02]  /*0aa0*/  IABS R35, R60 ;  /* 0x0000003c00237213 */ /* 0x000fe40000000000 */
[----:B------:R-:W-:Y:S02]  /*0ab0*/  IABS R37, R58 ;  /* 0x0000003a00257213 */ /* 0x000fe40000000000 */
[----:B------:R-:W-:Y:S02]  /*0ac0*/  IABS R40, R57 ;  /* 0x0000003900287213 */ /* 0x000fe40000000000 */
[----:B------:R-:W-:Y:S01]  /*0ad0*/  IABS R42, R23 ;  /* 0x00000017002a7213 */ /* 0x000fe20000000000 */
[----:B0-----:R-:W-:Y:S01]  /*0ae0*/  VIADD R24, R28, 0xffffffe ;  /* 0x0ffffffe1c187836 */ /* 0x001fe20000000000 */
[----:B------:R-:W-:-:S02]  /*0af0*/  IABS R28, R65 ;  /* 0x00000041001c7213 */ /* 0x000fc40000000000 */
[----:B------:R-:W-:Y:S01]  /*0b00*/  IABS R44, R21 ;  /* 0x00000015002c7213 */ /* 0x000fe20000000000 */
[----:B------:R0:W3:Y:S01]  /*0b10*/  F2I.FTZ.U32.TRUNC.NTZ R25, R24 ;  /* 0x0000001800197305 */ /* 0x0000e2000021f000 */
[----:B------:R-:W-:Y:S02]  /*0b20*/  IABS R45, R20 ;  /* 0x00000014002d7213 */ /* 0x000fe40000000000 */
[----:B------:R-:W-:Y:S01]  /*0b30*/  IABS R47, R18 ;  /* 0x00000012002f7213 */ /* 0x000fe20000000000 */
[----:B--2---:R-:W-:Y:S01]  /*0b40*/  VIADD R26, R29, 0xffffffe ;  /* 0x0ffffffe1d1a7836 */ /* 0x004fe20000000000 */
[----:B------:R-:W-:Y:S02]  /*0b50*/  IABS R49, R16 ;  /* 0x0000001000317213 */ /* 0x000fe40000000000 */
[----:B------:R-:W-:Y:S01]  /*0b60*/  IABS R50, R15 ;  /* 0x0000000f00327213 */ /* 0x000fe20000000000 */
[----:B------:R2:W4:Y:S01]  /*0b70*/  F2I.FTZ.U32.TRUNC.NTZ R27, R26 ;  /* 0x0000001a001b7305 */ /* 0x000522000021f000 */
[----:B0-----:R-:W-:Y:S01]  /*0b80*/  IMAD.MOV.U32 R24, RZ, RZ, RZ ;  /* 0x000000ffff187224 */ /* 0x001fe200078e00ff */
[----:B------:R-:W-:-:S02]  /*0b90*/  IABS R52, R13 ;  /* 0x0000000d00347213 */ /* 0x000fc40000000000 */
[----:B------:R-:W-:Y:S02]  /*0ba0*/  IABS R54, R11 ;  /* 0x0000000b00367213 */ /* 0x000fe40000000000 */
[----:B------:R-:W-:Y:S01]  /*0bb0*/  IABS R55, R10 ;  /* 0x0000000a00377213 */ /* 0x000fe20000000000 */
[----:B---3--:R-:W-:Y:S01]  /*0bc0*/  IMAD.MOV R30, RZ, RZ, -R25 ;  /* 0x000000ffff1e7224 */ /* 0x008fe200078e0a19 */
[----:B------:R-:W-:Y:S01]  /*0bd0*/  IABS R69, R8 ;  /* 0x0000000800457213 */ /* 0x000fe20000000000 */
[----:B--2---:R-:W-:Y:S01]  /*0be0*/  IMAD.MOV.U32 R26, RZ, RZ, RZ ;  /* 0x000000ffff1a7224 */ /* 0x004fe200078e00ff */
[----:B------:R-:W-:Y:S01]  /*0bf0*/  IABS R74, R6 ;  /* 0x00000006004a7213 */ /* 0x000fe20000000000 */
[----:B------:R-:W-:Y:S01]  /*0c00*/  IMAD R31, R30, R73, RZ ;  /* 0x000000491e1f7224 */ /* 0x000fe200078e02ff */
[----:B------:R-:W-:Y:S02]  /*0c10*/  IABS R30, R64 ;  /* 0x00000040001e7213 */ /* 0x000fe40000000000 */
[----:B------:R-:W-:Y:S01]  /*0c20*/  IABS R75, R5 ;  /* 0x00000005004b7213 */ /* 0x000fe20000000000 */
[----:B----4-:R-:W-:Y:S01]  /*0c30*/  IMAD.MOV R32, RZ, RZ, -R27 ;  /* 0x000000ffff207224 */ /* 0x010fe200078e0a1b */
[----:B------:R-:W-:Y:S01]  /*0c40*/  LEA.HI R179, R67, 0x3e, RZ, 0x1a ;  /* 0x0000003e43b37811 */ /* 0x000fe200078fd0ff */
[----:B------:R-:W-:Y:S01]  /*0c50*/  IMAD.HI.U32 R24, R25, R31, R24 ;  /* 0x0000001f19187227 */ /* 0x000fe200078e0018 */
[----:B------:R-:W-:-:S02]  /*0c60*/  IABS R31, R63 ;  /* 0x0000003f001f7213 */ /* 0x000fc40000000000 */
[C---:B------:R-:W-:Y:S01]  /*0c70*/  LEA.HI R181, R67.reuse, 0x2e, RZ, 0x1a ;  /* 0x0000002e43b57811 */ /* 0x040fe200078fd0ff */
[----:B------:R-:W-:Y:S01]  /*0c80*/  IMAD R29, R32, R79, RZ ;  /* 0x0000004f201d7224 */ /* 0x000fe200078e02ff */
[C---:B------:R-:W-:Y:S01]  /*0c90*/  LEA.HI R99, R67.reuse, 0x1e, RZ, 0x1a ;  /* 0x0000001e43637811 */ /* 0x040fe200078fd0ff */
[C---:B------:R-:W-:Y:S01]  /*0ca0*/  IMAD.HI.U32 R25, R24.reuse, R28, RZ ;  /* 0x0000001c18197227 */ /* 0x040fe200078e00ff */
[----:B------:R-:W-:Y:S02]  /*0cb0*/  LEA.HI R98, R67, 0xe, RZ, 0x1a ;  /* 0x0000000e43627811 */ /* 0x000fe400078fd0ff */
[----:B------:R-:W-:Y:S01]  /*0cc0*/  LOP3.LUT R97, R71, 0x3c, RZ, 0xfc, !PT ;  /* 0x0000003c47617812 */ /* 0x000fe200078efcff */
[----:B------:R-:W-:Y:S01]  /*0cd0*/  IMAD.HI.U32 R72, R27, R29, R26 ;  /* 0x0000001d1b487227 */ /* 0x000fe200078e001a */
[C---:B------:R-:W-:Y:S02]  /*0ce0*/  LOP3.LUT R96, R71.reuse, 0x3a, RZ, 0xfc, !PT ;  /* 0x0000003a47607812 */ /* 0x040fe400078efcff */
[C---:B------:R-:W-:Y:S01]  /*0cf0*/  LOP3.LUT R95, R71.reuse, 0x38, RZ, 0xfc, !PT ;  /* 0x00000038475f7812 */ /* 0x040fe200078efcff */
[----:B------:R-:W-:Y:S01]  /*0d00*/  IMAD.HI.U32 R27, R24, R31, RZ ;  /* 0x0000001f181b7227 */ /* 0x000fe200078e00ff */
[----:B------:R-:W-:-:S02]  /*0d10*/  LOP3.LUT R94, R71, 0x36, RZ, 0xfc, !PT ;  /* 0x00000036475e7812 */ /* 0x000fc400078efcff */
[C---:B------:R-:W-:Y:S01]  /*0d20*/  LOP3.LUT R93, R71.reuse, 0x34, RZ, 0xfc, !PT ;  /* 0x00000034475d7812 */ /* 0x040fe200078efcff */
[C---:B------:R-:W-:Y:S01]  /*0d30*/  IMAD.HI.U32 R29, R24.reuse, R34, RZ ;  /* 0x00000022181d7227 */ /* 0x040fe200078e00ff */
[C---:B------:R-:W-:Y:S02]  /*0d40*/  LOP3.LUT R92, R71.reuse, 0x32, RZ, 0xfc, !PT ;  /* 0x00000032475c7812 */ /* 0x040fe400078efcff */
[C---:B------:R-:W-:Y:S01]  /*0d50*/  LOP3.LUT R91, R71.reuse, 0x30, RZ, 0xfc, !PT ;  /* 0x00000030475b7812 */ /* 0x040fe200078efcff */
[----:B------:R-:W-:Y:S01]  /*0d60*/  IMAD.MOV R32, RZ, RZ, -R27 ;  /* 0x000000ffff207224 */ /* 0x000fe200078e0a1b */
[C---:B------:R-:W-:Y:S01]  /*0d70*/  LOP3.LUT R90, R71.reuse, 0x2c, RZ, 0xfc, !PT ;  /* 0x0000002c475a7812 */ /* 0x040fe200078efcff */
[----:B------:R-:W-:Y:S01]  /*0d80*/  IMAD.MOV R29, RZ, RZ, -R29 ;  /* 0x000000ffff1d7224 */ /* 0x000fe200078e0a1d */
[----:B------:R-:W-:Y:S01]  /*0d90*/  LOP3.LUT R89, R71, 0x2a, RZ, 0xfc, !PT ;  /* 0x0000002a47597812 */ /* 0x000fe200078efcff */
[----:B------:R-:W-:Y:S01]  /*0da0*/  IMAD R27, R73, R32, R31 ;  /* 0x00000020491b7224 */ /* 0x000fe200078e021f */
[----:B------:R-:W-:Y:S01]  /*0db0*/  LOP3.LUT R88, R71, 0x28, RZ, 0xfc, !PT ;  /* 0x0000002847587812 */ /* 0x000fe200078efcff */
[----:B------:R-:W-:Y:S01]  /*0dc0*/  IMAD R29, R73, R29, R34 ;  /* 0x0000001d491d7224 */ /* 0x000fe200078e0222 */
[----:B------:R-:W-:Y:S01]  /*0dd0*/  LOP3.LUT R87, R71, 0x26, RZ, 0xfc, !PT ;  /* 0x0000002647577812 */ /* 0x000fe200078efcff */
[----:B------:R-:W-:Y:S01]  /*0de0*/  IMAD.HI.U32 R31, R24, R36, RZ ;  /* 0x00000024181f7227 */ /* 0x000fe200078e00ff */
[----:B------:R-:W-:-:S02]  /*0df0*/  ISETP.GT.U32.AND P1, PT, R73, R27, PT ;  /* 0x0000001b4900720c */ /* 0x000fc40003f24070 */
[----:B------:R-:W-:Y:S01]  /*0e00*/  ISETP.GT.U32.AND P3, PT, R73, R29, PT ;  /* 0x0000001d4900720c */ /* 0x000fe20003f64070 */
        /* <DEDUP_REMOVED lines=10> */
[C---:B------:R-:W-:Y:S01]  /*0eb0*/  LOP3.LUT R81, R71.reuse, 0x18, RZ, 0xfc, !PT ;  /* 0x0000001847517812 */ /* 0x040fe200078efcff */
[----:B------:R-:W-:Y:S01]  /*0ec0*/  IMAD.HI.U32 R36, R24, R43, RZ ;  /* 0x0000002b18247227 */ /* 0x000fe200078e00ff */
[----:B------:R-:W-:-:S02]  /*0ed0*/  LOP3.LUT R80, R71, 0x16, RZ, 0xfc, !PT ;  /* 0x0000001647507812 */ /* 0x000fc400078efcff */
[----:B------:R-:W-:Y:S01]  /*0ee0*/  LOP3.LUT R78, R71, 0x12, RZ, 0xfc, !PT ;  /* 0x00000012474e7812 */ /* 0x000fe200078efcff */
[----:B------:R-:W-:-:S04]  /*0ef0*/  IMAD.HI.U32 R41, R24, R46, RZ ;  /* 0x0000002e18297227 */ /* 0x000fc800078e00ff */
[----:B------:R-:W-:Y:S02]  /*0f00*/  IMAD.MOV R36, RZ, RZ, -R36 ;  /* 0x000000ffff247224 */ /* 0x000fe400078e0a24 */
[----:B------:R-:W-:Y:S02]  /*0f10*/  IMAD.MOV R41, RZ, RZ, -R41 ;  /* 0x000000ffff297224 */ /* 0x000fe400078e0a29 */
[C---:B------:R-:W-:Y:S02]  /*0f20*/  IMAD R36, R73.reuse, R36, R43 ;  /* 0x0000002449247224 */ /* 0x040fe400078e022b */
[----:B------:R-:W-:Y:S02]  /*0f30*/  IMAD R41, R73, R41, R46 ;  /* 0x0000002949297224 */ /* 0x000fe400078e022e */
[----:B------:R-:W-:-:S04]  /*0f40*/  IMAD.HI.U32 R43, R24, R48, RZ ;  /* 0x00000030182b7227 */ /* 0x000fc800078e00ff */
        /* <DEDUP_REMOVED lines=9> */
[----:B------:R-:W-:-:S04]  /*0fe0*/  IMAD.HI.U32 R26, R24, R30, RZ ;  /* 0x0000001e181a7227 */ /* 0x000fc800078e00ff */
[----:B------:R-:W-:Y:S02]  /*0ff0*/  IMAD.MOV R51, RZ, RZ, -R51 ;  /* 0x000000ffff337224 */ /* 0x000fe400078e0a33 */
[C---:B------:R-:W-:Y:S02]  /*1000*/  IMAD R48, R73.reuse, R48, R53 ;  /* 0x0000003049307224 */ /* 0x040fe400078e0235 */
[C---:B------:R-:W-:Y:S02]  /*1010*/  IMAD R25, R73.reuse, R25, R28 ;  /* 0x0000001949197224 */ /* 0x040fe400078e021c */
[----:B------:R-:W-:Y:S02]  /*1020*/  IMAD.MOV R26, RZ, RZ, -R26 ;  /* 0x000000ffff1a7224 */ /* 0x000fe400078e0a1a */
[C---:B------:R-:W-:Y:S01]  /*1030*/  IMAD R51, R73.reuse, R51, R68 ;  /* 0x0000003349337224 */ /* 0x040fe200078e0244 */
[----:B------:R-:W-:Y:S01]  /*1040*/  ISETP.GT.U32.AND P0, PT, R73, R25, PT ;  /* 0x000000194900720c */ /* 0x000fe20003f04070 */
[----:B------:R-:W-:-:S04]  /*1050*/  IMAD.HI.U32 R53, R24, R70, RZ ;  /* 0x0000004618357227 */ /* 0x000fc800078e00ff */
[----:B------:R-:W-:-:S04]  /*1060*/  IMAD.HI.U32 R28, R24, R33, RZ ;  /* 0x00000021181c7227 */ /* 0x000fc800078e00ff */
[----:B------:R-:W-:-:S04]  /*1070*/  IMAD.HI.U32 R68, R24, R76, RZ ;  /* 0x0000004c18447227 */ /* 0x000fc800078e00ff */
[C---:B------:R-:W-:Y:S02]  /*1080*/  IMAD R26, R73.reuse, R26, R30 ;  /* 0x0000001a491a7224 */ /* 0x040fe400078e021e */
[----:B------:R-:W-:Y:S02]  /*1090*/  IMAD.MOV R53, RZ, RZ, -R53 ;  /* 0x000000ffff357224 */ /* 0x000fe400078e0a35 */
[----:B------:R-:W-:Y:S01]  /*10a0*/  IMAD.MOV R28, RZ, RZ, -R28 ;  /* 0x000000ffff1c7224 */ /* 0x000fe200078e0a1c */
[----:B------:R-:W-:Y:S01]  /*10b0*/  ISETP.GT.U32.AND P5, PT, R73, R26, PT ;  /* 0x0000001a4900720c */ /* 0x000fe20003fa4070 */
[----:B------:R-:W-:-:S04]  /*10c0*/  IMAD.HI.U32 R30, R24, R35, RZ ;  /* 0x00000023181e7227 */ /* 0x000fc800078e00ff */
[----:B------:R-:W-:Y:S02]  /*10d0*/  IMAD.MOV R77, RZ, RZ, -R68 ;  /* 0x000000ffff4d7224 */ /* 0x000fe400078e0a44 */
[C---:B------:R-:W-:Y:S02]  /*10e0*/  IMAD R53, R73.reuse, R53, R70 ;  /* 0x0000003549357224 */ /* 0x040fe400078e0246 */
[C---:B------:R-:W-:Y:S02]  /*10f0*/  IMAD R28, R73.reuse, R28, R33 ;  /* 0x0000001c491c7224 */ /* 0x040fe400078e0221 */
[----:B------:R-:W-:Y:S02]  /*1100*/  IMAD.MOV R30, RZ, RZ, -R30 ;  /* 0x000000ffff1e7224 */ /* 0x000fe400078e0a1e */
[C---:B------:R-:W-:Y:S01]  /*1110*/  IMAD R70, R73.reuse, R77, R76 ;  /* 0x0000004d49467224 */ /* 0x040fe200078e024c */
[C---:B------:R-:W-:Y:S01]  /*1120*/  ISETP.GT.U32.AND P2, PT, R73.reuse, R28, PT ;  /* 0x0000001c4900720c */ /* 0x040fe20003f44070 */
[----:B------:R-:W-:Y:S01]  /*1130*/  IMAD R30, R73, R30, R35 ;  /* 0x0000001e491e7224 */ /* 0x000fe200078e0223 */
[----:B------:R-:W-:Y:S01]  /*1140*/  LOP3.LUT R77, R71, 0x10, RZ, 0xfc, !PT ;  /* 0x00000010474d7812 */ /* 0x000fe200078efcff */
[--C-:B------:R-:W-:Y:S01]  /*1150*/  @!P0 IMAD.IADD R25, R25, 0x1, -R73.reuse ;  /* 0x0000000119198824 */ /* 0x100fe200078e0a49 */
[----:B------:R-:W-:Y:S01]  /*1160*/  ISETP.GT.U32.AND P6, PT, R73, R70, PT ;  /* 0x000000464900720c */ /* 0x000fe20003fc4070 */
[----:B------:R-:W-:Y:S01]  /*1170*/  @!P1 IMAD.IADD R27, R27, 0x1, -R73 ;  /* 0x000000011b1b9824 */ /* 0x000fe200078e0a49 */
[C---:B------:R-:W-:Y:S01]  /*1180*/  ISETP.GT.U32.AND P4, PT, R73.reuse, R30, PT ;  /* 0x0000001e4900720c */ /* 0x040fe20003f84070 */
[----:B------:R-:W-:Y:S01]  /*1190*/  IMAD.HI.U32 R32, R24, R37, RZ ;  /* 0x0000002518207227 */ /* 0x000fe200078e00ff */
[----:B------:R-:W-:-:S02]  /*11a0*/  ISETP.GT.U32.AND P1, PT, R73, R25, PT ;  /* 0x000000194900720c */ /* 0x000fc40003f24070 */
[----:B------:R-:W-:Y:S01]  /*11b0*/  LOP3.LUT R76, R71, 0xc, RZ, 0xfc, !PT ;  /* 0x0000000c474c7812 */ /* 0x000fe200078efcff */
[--C-:B------:R-:W-:Y:S02]  /*11c0*/  @!P5 IMAD.IADD R26, R26, 0x1, -R73.reuse ;  /* 0x000000011a1ad824 */ /* 0x100fe400078e0a49 */
[--C-:B------:R-:W-:Y:S02]  /*11d0*/  @!P2 IMAD.IADD R28, R28, 0x1, -R73.reuse ;  /* 0x000000011c1ca824 */ /* 0x100fe400078e0a49 */
[----:B------:R-:W-:Y:S01]  /*11e0*/  IMAD.MOV R32, RZ, RZ, -R32 ;  /* 0x000000ffff207224 */ /* 0x000fe200078e0a20 */
[----:B------:R-:W-:Y:S01]  /*11f0*/  ISETP.GT.U32.AND P2, PT, R73, R26, PT ;  /* 0x0000001a4900720c */ /* 0x000fe20003f44070 */
[--C-:B------:R-:W-:Y:S02]  /*1200*/  @!P6 IMAD.IADD R70, R70, 0x1, -R73.reuse ;  /* 0x000000014646e824 */ /* 0x100fe400078e0a49 */
[--C-:B------:R-:W-:Y:S01]  /*1210*/  @!P3 IMAD.IADD R29, R29, 0x1, -R73.reuse ;  /* 0x000000011d1db824 */ /* 0x100fe200078e0a49 */
[C---:B------:R-:W-:Y:S01]  /*1220*/  ISETP.GT.U32.AND P3, PT, R73.reuse, R27, PT ;  /* 0x0000001b4900720c */ /* 0x040fe20003f64070 */
[----:B------:R-:W-:Y:S01]  /*1230*/  @!P4 IMAD.IADD R30, R30, 0x1, -R73 ;  /* 0x000000011e1ec824 */ /* 0x000fe200078e0a49 */
[C---:B------:R-:W-:Y:S01]  /*1240*/  ISETP.GT.U32.AND P0, PT, R73.reuse, R70, PT ;  /* 0x000000464900720c */ /* 0x040fe20003f04070 */
[----:B------:R-:W-:Y:S01]  /*1250*/  IMAD.HI.U32 R33, R24, R40, RZ ;  /* 0x0000002818217227 */ /* 0x000fe200078e00ff */
[----:B------:R-:W-:-:S02]  /*1260*/  ISETP.GT.U32.AND P4, PT, R73, R28, PT ;  /* 0x0000001c4900720c */ /* 0x000fc40003f84070 */
[C---:B------:R-:W-:Y:S01]  /*1270*/  ISETP.GT.U32.AND P5, PT, R73.reuse, R29, PT ;  /* 0x0000001d4900720c */ /* 0x040fe20003fa4070 */
[C---:B------:R-:W-:Y:S01]  /*1280*/  IMAD R32, R73.reuse, R32, R37 ;  /* 0x0000002049207224 */ /* 0x040fe200078e0225 */
[----:B------:R-:W-:Y:S01]  /*1290*/  ISETP.GT.U32.AND P6, PT, R73, R30, PT ;  /* 0x0000001e4900720c */ /* 0x000fe20003fc4070 */
[----:B------:R-:W-:-:S04]  /*12a0*/  IMAD.HI.U32 R35, R24, R42, RZ ;  /* 0x0000002a18237227 */ /* 0x000fc800078e00ff */
[----:B------:R-:W-:Y:S02]  /*12b0*/  IMAD.MOV R33, RZ, RZ, -R33 ;  /* 0x000000ffff217224 */ /* 0x000fe400078e0a21 */
[----:B------:R-:W-:Y:S02]  /*12c0*/  IMAD.MOV R35, RZ, RZ, -R35 ;  /* 0x000000ffff237224 */ /* 0x000fe400078e0a23 */
[----:B------:R-:W-:Y:S01]  /*12d0*/  @!P1 IMAD.IADD R25, R25, 0x1, -R73 ;  /* 0x0000000119199824 */ /* 0x000fe200078e0a49 */
[----:B------:R-:W-:Y:S01]  /*12e0*/  ISETP.GT.U32.AND P1, PT, R73, R32, PT ;  /* 0x000000204900720c */ /* 0x000fe20003f24070 */
[----:B------:R-:W-:-:S04]  /*12f0*/  IMAD.HI.U32 R37, R24, R44, RZ ;  /* 0x0000002c18257227 */ /* 0x000fc800078e00ff */
[C---:B------:R-:W-:Y:S02]  /*1300*/  IMAD R33, R73.reuse, R33, R40 ;  /* 0x0000002149217224 */ /* 0x040fe400078e0228 */
[C---:B------:R-:W-:Y:S02]  /*1310*/  IMAD R35, R73.reuse, R35, R42 ;  /* 0x0000002349237224 */ /* 0x040fe400078e022a */
[----:B------:R-:W-:Y:S02]  /*1320*/  IMAD.MOV R37, RZ, RZ, -R37 ;  /* 0x000000ffff257224 */ /* 0x000fe400078e0a25 */
[--C-:B------:R-:W-:Y:S01]  /*1330*/  @!P0 IMAD.IADD R70, R70, 0x1, -R73.reuse ;  /* 0x0000000146468824 */ /* 0x100fe200078e0a49 */
[C---:B------:R-:W-:Y:S01]  /*1340*/  ISETP.GT.U32.AND P0, PT, R73.reuse, R31, PT ;  /* 0x0000001f4900720c */ /* 0x040fe20003f04070 */
[--C-:B------:R-:W-:Y:S01]  /*1350*/  @!P2 IMAD.IADD R26, R26, 0x1, -R73.reuse ;  /* 0x000000011a1aa824 */ /* 0x100fe200078e0a49 */
[----:B------:R-:W-:Y:S01]  /*1360*/  ISETP.GT.U32.AND P2, PT, R73, R33, PT ;  /* 0x000000214900720c */ /* 0x000fe20003f44070 */
[--C-:B------:R-:W-:Y:S01]  /*1370*/  @!P3 IMAD.IADD R27, R27, 0x1, -R73.reuse ;  /* 0x000000011b1bb824 */ /* 0x100fe200078e0a49 */
[C---:B------:R-:W-:Y:S01]  /*1380*/  ISETP.GT.U32.AND P3, PT, R73.reuse, R34, PT ;  /* 0x000000224900720c */ /* 0x040fe20003f64070 */
[----:B------:R-:W-:Y:S01]  /*1390*/  @!P4 IMAD.IADD R28, R28, 0x1, -R73 ;  /* 0x000000011c1cc824 */ /* 0x000fe200078e0a49 */
[C---:B------:R-:W-:Y:S01]  /*13a0*/  ISETP.GT.U32.AND P4, PT, R73.reuse, R35, PT ;  /* 0x000000234900720c */ /* 0x040fe20003f84070 */
[----:B------:R-:W-:-:S02]  /*13b0*/  IMAD R37, R73, R37, R44 ;  /* 0x0000002549257224 */ /* 0x000fc400078e022c */
[----:B------:R-:W-:-:S04]  /*13c0*/  IMAD.HI.U32 R40, R24, R45, RZ ;  /* 0x0000002d18287227 */ /* 0x000fc800078e00ff */
[----:B------:R-:W-:-:S04]  /*13d0*/  IMAD.HI.U32 R42, R24, R47, RZ ;  /* 0x0000002f182a7227 */ /* 0x000fc800078e00ff */
[----:B------:R-:W-:-:S04]  /*13e0*/  IMAD.HI.U32 R44, R24, R49, RZ ;  /* 0x00000031182c7227 */ /* 0x000fc800078e00ff */
[----:B------:R-:W-:Y:S02]  /*13f0*/  IMAD.MOV R40, RZ, RZ, -R40 ;  /* 0x000000ffff287224 */ /* 0x000fe400078e0a28 */
[----:B------:R-:W-:Y:S02]  /*1400*/  IMAD.MOV R42, RZ, RZ, -R42 ;  /* 0x000000ffff2a7224 */ /* 0x000fe400078e0a2a */
[----:B------:R-:W-:Y:S02]  /*1410*/  IMAD.MOV R44, RZ, RZ, -R44 ;  /* 0x000000ffff2c7224 */ /* 0x000fe400078e0a2c */
[----:B------:R-:W-:Y:S01]  /*1420*/  @!P1 IMAD.IADD R32, R32, 0x1, -R73 ;  /* 0x0000000120209824 */ /* 0x000fe200078e0a49 */
[C---:B------:R-:W-:Y:S01]  /*1430*/  ISETP.GT.U32.AND P1, PT, R73.reuse, R41, PT ;  /* 0x000000294900720c */ /* 0x040fe20003f24070 */
[C---:B------:R-:W-:Y:S02]  /*1440*/  IMAD R40, R73.reuse, R40, R45 ;  /* 0x0000002849287224 */ /* 0x040fe400078e022d */
[----:B------:R-:W-:-:S02]  /*1450*/  IMAD R42, R73, R42, R47 ;  /* 0x0000002a492a7224 */ /* 0x000fc400078e022f */
[----:B------:R-:W-:Y:S02]  /*1460*/  IMAD R44, R73, R44, R49 ;  /* 0x0000002c492c7224 */ /* 0x000fe400078e0231 */
[--C-:B------:R-:W-:Y:S01]  /*1470*/  @!P5 IMAD.IADD R29, R29, 0x1, -R73.reuse ;  /* 0x000000011d1dd824 */ /* 0x100fe200078e0a49 */
[C---:B------:R-:W-:Y:S01]  /*1480*/  ISETP.GT.U32.AND P5, PT, R73.reuse, R36, PT ;  /* 0x000000244900720c */ /* 0x040fe20003fa4070 */
[----:B------:R-:W-:Y:S01]  /*1490*/  @!P6 IMAD.IADD R30, R30, 0x1, -R73 ;  /* 0x000000011e1ee824 */ /* 0x000fe200078e0a49 */
[----:B------:R-:W-:Y:S01]  /*14a0*/  ISETP.GT.U32.AND P6, PT, R73, R37, PT ;  /* 0x000000254900720c */ /* 0x000fe20003fc4070 */
[----:B------:R-:W-:-:S04]  /*14b0*/  IMAD.HI.U32 R45, R24, R50, RZ ;  /* 0x00000032182d7227 */ /* 0x000fc800078e00ff */
[--C-:B------:R-:W-:Y:S01]  /*14c0*/  @!P0 IMAD.IADD R31, R31, 0x1, -R73.reuse ;  /* 0x000000011f1f8824 */ /* 0x100fe200078e0a49 */
[----:B------:R-:W-:Y:S01]  /*14d0*/  ISETP.GT.U32.AND P0, PT, R73, R40, PT ;  /* 0x000000284900720c */ /* 0x000fe20003f04070 */
[--C-:B------:R-:W-:Y:S01]  /*14e0*/  @!P2 IMAD.IADD R33, R33, 0x1, -R73.reuse ;  /* 0x000000012121a824 */ /* 0x100fe200078e0a49 */
[C---:B------:R-:W-:Y:S01]  /*14f0*/  ISETP.GT.U32.AND P2, PT, R73.reuse, R42, PT ;  /* 0x0000002a4900720c */ /* 0x040fe20003f44070 */
[--C-:B------:R-:W-:Y:S01]  /*1500*/  @!P3 IMAD.IADD R34, R34, 0x1, -R73.reuse ;  /* 0x000000012222b824 */ /* 0x100fe200078e0a49 */
[----:B------:R-:W-:Y:S01]  /*1510*/  ISETP.GT.U32.AND P3, PT, R73, R43, PT ;  /* 0x0000002b4900720c */ /* 0x000fe20003f64070 */
[----:B------:R-:W-:Y:S01]  /*1520*/  @!P4 IMAD.IADD R35, R35, 0x1, -R73 ;  /* 0x000000012323c824 */ /* 0x000fe200078e0a49 */
[----:B------:R-:W-:Y:S01]  /*1530*/  ISETP.GT.U32.AND P4, PT, R73, R44, PT ;  /* 0x0000002c4900720c */ /* 0x000fe20003f84070 */
[----:B------:R-:W-:Y:S02]  /*1540*/  IMAD.MOV R45, RZ, RZ, -R45 ;  /* 0x000000ffff2d7224 */ /* 0x000fe400078e0a2d */
[----:B------:R-:W-:Y:S01]  /*1550*/  @!P1 IMAD.IADD R41, R41, 0x1, -R73 ;  /* 0x0000000129299824 */ /* 0x000fe200078e0a49 */
[C---:B------:R-:W-:Y:S01]  /*1560*/  ISETP.GT.U32.AND P1, PT, R73.reuse, R33, PT ;  /* 0x000000214900720c */ /* 0x040fe20003f24070 */
[----:B------:R-:W-:-:S02]  /*1570*/  IMAD R45, R73, R45, R50 ;  /* 0x0000002d492d7224 */ /* 0x000fc400078e0232 */
[--C-:B------:R-:W-:Y:S02]  /*1580*/  @!P5 IMAD.IADD R36, R36, 0x1, -R73.reuse ;  /* 0x000000012424d824 */ /* 0x100fe400078e0a49 */
[--C-:B------:R-:W-:Y:S01]  /*1590*/  @!P6 IMAD.IADD R37, R37, 0x1, -R73.reuse ;  /* 0x000000012525e824 */ /* 0x100fe200078e0a49 */
[C---:B------:R-:W-:Y:S01]  /*15a0*/  ISETP.GT.U32.AND P5, PT, R73.reuse, R45, PT ;  /* 0x0000002d4900720c */ /* 0x040fe20003fa4070 */
        /* <DEDUP_REMOVED lines=8> */
[----:B------:R-:W-:Y:S01]  /*1630*/  IMAD.HI.U32 R47, R24, R52, RZ ;  /* 0x00000034182f7227 */ /* 0x000fe200078e00ff */
[----:B------:R-:W-:-:S03]  /*1640*/  ISETP.GT.U32.AND P4, PT, R73, R36, PT ;  /* 0x000000244900720c */ /* 0x000fc60003f84070 */
[----:B------:R-:W-:Y:S01]  /*1650*/  @!P1 IMAD.IADD R33, R33, 0x1, -R73 ;  /* 0x0000000121219824 */ /* 0x000fe200078e0a49 */
[----:B------:R-:W-:Y:S01]  /*1660*/  ISETP.GT.U32.AND P1, PT, R73, R41, PT ;  /* 0x000000294900720c */ /* 0x000fe20003f24070 */
[----:B------:R-:W-:-:S04]  /*1670*/  IMAD.HI.U32 R49, R24, R54, RZ ;  /* 0x0000003618317227 */ /* 0x000fc800078e00ff */
[----:B------:R-:W-:-:S04]  /*1680*/  IMAD.HI.U32 R50, R24, R55, RZ ;  /* 0x0000003718327227 */ /* 0x000fc800078e00ff */
[----:B------:R-:W-:Y:S02]  /*1690*/  IMAD.MOV R47, RZ, RZ, -R47 ;  /* 0x000000ffff2f7224 */ /* 0x000fe400078e0a2f */
[----:B------:R-:W-:Y:S02]  /*16a0*/  IMAD.MOV R49, RZ, RZ, -R49 ;  /* 0x000000ffff317224 */ /* 0x000fe400078e0a31 */
[----:B------:R-:W-:Y:S02]  /*16b0*/  IMAD.MOV R50, RZ, RZ, -R50 ;  /* 0x000000ffff327224 */ /* 0x000fe400078e0a32 */
[--C-:B------:R-:W-:Y:S02]  /*16c0*/  @!P5 IMAD.IADD R45, R45, 0x1, -R73.reuse ;  /* 0x000000012d2dd824 */ /* 0x100fe400078e0a49 */
[--C-:B------:R-:W-:Y:S01]  /*16d0*/  @!P6 IMAD.IADD R31, R31, 0x1, -R73.reuse ;  /* 0x000000011f1fe824 */ /* 0x100fe200078e0a49 */
[C---:B------:R-:W-:Y:S01]  /*16e0*/  ISETP.GT.U32.AND P6, PT, R73.reuse, R37, PT ;  /* 0x000000254900720c */ /* 0x040fe20003fc4070 */
[C---:B------:R-:W-:Y:S01]  /*16f0*/  IMAD R47, R73.reuse, R47, R52 ;  /* 0x0000002f492f7224 */ /* 0x040fe200078e0234 */
        /* <DEDUP_REMOVED lines=10> */
[----:B------:R-:W-:Y:S02]  /*17a0*/  IMAD R50, R73, R50, R55 ;  /* 0x0000003249327224 */ /* 0x000fe400078e0237 */
        /* <DEDUP_REMOVED lines=8> */
[C---:B------:R-:W-:Y:S01]  /*1830*/  IMAD R52, R73.reuse, R52, R69 ;  /* 0x0000003449347224 */ /* 0x040fe200078e0245 */
[----:B------:R-:W-:Y:S01]  /*1840*/  IABS R69, R4 ;  /* 0x0000000400457213 */ /* 0x000fe20000000000 */
[C---:B------:R-:W-:Y:S01]  /*1850*/  IMAD R54, R73.reuse, R54, R74 ;  /* 0x0000003649367224 */ /* 0x040fe200078e024a */
[----:B------:R-:W-:Y:S01]  /*1860*/  IABS R74, R3 ;  /* 0x00000003004a7213 */ /* 0x000fe20000000000 */
[----:B------:R-:W-:Y:S01]  /*1870*/  IMAD R55, R73, R68, R75 ;  /* 0x0000004449377224 */ /* 0x000fe200078e024b */
[----:B------:R-:W-:Y:S01]  /*1880*/  IABS R75, R66 ;  /* 0x00000042004b7213 */ /* 0x000fe20000000000 */
        /* <DEDUP_REMOVED lines=9> */
[----:B------:R-:W-:Y:S01]  /*1920*/  ISETP.GT.U32.AND P4, PT, R73, R51, PT ;  /* 0x000000334900720c */ /* 0x000fe20003f84070 */
[----:B------:R-:W-:-:S04]  /*1930*/  IMAD.HI.U32 R68, R24, R69, RZ ;  /* 0x0000004518447227 */ /* 0x000fc800078e00ff */
[----:B------:R-:W-:Y:S01]  /*1940*/  @!P5 IMAD.IADD R45, R45, 0x1, -R73 ;  /* 0x000000012d2dd824 */ /* 0x000fe200078e0a49 */
[----:B------:R-:W-:Y:S01]  /*1950*/  ISETP.GT.U32.AND P5, PT, R73, R52, PT ;  /* 0x000000344900720c */ /* 0x000fe20003fa4070 */
        /* <DEDUP_REMOVED lines=8> */
[----:B------:R-:W-:Y:S01]  /*19e0*/  IMAD R69, R73, R24, R74 ;  /* 0x0000001849457224 */ /* 0x000fe200078e024a */
[----:B------:R-:W-:Y:S01]  /*19f0*/  SHF.R.S32.HI R24, RZ, 0x1f, R177 ;  /* 0x0000001fff187819 */ /* 0x000fe200000114b1 */
[----:B------:R-:W-:Y:S01]  /*1a00*/  IMAD R72, R79, R72, R75 ;  /* 0x000000484f487224 */ /* 0x000fe200078e024b */
[----:B------:R-:W-:Y:S01]  /*1a10*/  LOP3.LUT R75, R71, 0xa, RZ, 0xfc, !PT ;  /* 0x0000000a474b7812 */ /* 0x000fe200078efcff */
[--C-:B------:R-:W-:Y:S01]  /*1a20*/  @!P6 IMAD.IADD R46, R46, 0x1, -R73.reuse ;  /* 0x000000012e2ee824 */ /* 0x100fe200078e0a49 */
[----:B------:R-:W-:Y:S01]  /*1a30*/  ISETP.GT.U32.AND P6, PT, R73, R53, PT ;  /* 0x000000354900720c */ /* 0x000fe20003fc4070 */
[--C-:B------:R-:W-:Y:S01]  /*1a40*/  @!P0 IMAD.IADD R47, R47, 0x1, -R73.reuse ;  /* 0x000000012f2f8824 */ /* 0x100fe200078e0a49 */
[----:B------:R-:W-:Y:S01]  /*1a50*/  ISETP.GT.U32.AND P0, PT, R73, R54, PT ;  /* 0x000000364900720c */ /* 0x000fe20003f04070 */
[--C-:B------:R-:W-:Y:S01]  /*1a60*/  @!P2 IMAD.IADD R49, R49, 0x1, -R73.reuse ;  /* 0x000000013131a824 */ /* 0x100fe200078e0a49 */
[C---:B------:R-:W-:Y:S01]  /*1a70*/  ISETP.GT.U32.AND P2, PT, R73.reuse, R68, PT ;  /* 0x000000444900720c */ /* 0x040fe20003f44070 */
[--C-:B------:R-:W-:Y:S01]  /*1a80*/  @!P3 IMAD.IADD R50, R50, 0x1, -R73.reuse ;  /* 0x000000013232b824 */ /* 0x100fe200078e0a49 */
[----:B------:R-:W-:Y:S01]  /*1a90*/  ISETP.GT.U32.AND P3, PT, R73, R69, PT ;  /* 0x000000454900720c */ /* 0x000fe20003f64070 */
[--C-:B------:R-:W-:Y:S01]  /*1aa0*/  @!P4 IMAD.IADD R51, R51, 0x1, -R73.reuse ;  /* 0x000000013333c824 */ /* 0x100fe200078e0a49 */
[----:B------:R-:W-:Y:S01]  /*1ab0*/  ISETP.GT.U32.AND P4, PT, R79, R72, PT ;  /* 0x000000484f00720c */ /* 0x000fe20003f84070 */
[--C-:B------:R-:W-:Y:S01]  /*1ac0*/  @!P5 IMAD.IADD R52, R52, 0x1, -R73.reuse ;  /* 0x000000013434d824 */ /* 0x100fe200078e0a49 */
[----:B------:R-:W-:Y:S01]  /*1ad0*/  ISETP.GT.U32.AND P5, PT, R73, R46, PT ;  /* 0x0000002e4900720c */ /* 0x000fe20003fa4070 */
[--C-:B------:R-:W-:Y:S01]  /*1ae0*/  @!P1 IMAD.IADD R55, R55, 0x1, -R73.reuse ;  /* 0x0000000137379824 */ /* 0x100fe200078e0a49 */
[----:B------:R-:W-:Y:S01]  /*1af0*/  ISETP.GT.U32.AND P1, PT, R73, R49, PT ;  /* 0x000000314900720c */ /* 0x000fe20003f24070 */
[--C-:B------:R-:W-:Y:S01]  /*1b00*/  @!P6 IMAD.IADD R53, R53, 0x1, -R73.reuse ;  /* 0x000000013535e824 */ /* 0x100fe200078e0a49 */
[C---:B------:R-:W-:Y:S01]  /*1b10*/  ISETP.GT.U32.AND P6, PT, R73.reuse, R47, PT ;  /* 0x0000002f4900720c */ /* 0x040fe20003fc4070 */
[--C-:B------:R-:W-:Y:S01]  /*1b20*/  @!P0 IMAD.IADD R54, R54, 0x1, -R73.reuse ;  /* 0x0000000136368824 */ /* 0x100fe200078e0a49 */
[C---:B------:R-:W-:Y:S01]  /*1b30*/  ISETP.GT.U32.AND P0, PT, R73.reuse, R48, PT ;  /* 0x000000304900720c */ /* 0x040fe20003f04070 */
[--C-:B------:R-:W-:Y:S01]  /*1b40*/  @!P2 IMAD.IADD R68, R68, 0x1, -R73.reuse ;  /* 0x000000014444a824 */ /* 0x100fe200078e0a49 */
[----:B------:R-:W-:Y:S01]  /*1b50*/  ISETP.GT.U32.AND P2, PT, R73, R50, PT ;  /* 0x000000324900720c */ /* 0x000fe20003f44070 */
[----:B------:R-:W-:Y:S01]  /*1b60*/  @!P3 IMAD.IADD R69, R69, 0x1, -R73 ;  /* 0x000000014545b824 */ /* 0x000fe200078e0a49 */
[C---:B------:R-:W-:Y:S01]  /*1b70*/  ISETP.GT.U32.AND P3, PT, R73.reuse, R51, PT ;  /* 0x000000334900720c */ /* 0x040fe20003f64070 */
[----:B------:R-:W-:Y:S01]  /*1b80*/  @!P4 IMAD.IADD R72, R72, 0x1, -R79 ;  /* 0x000000014848c824 */ /* 0x000fe200078e0a4f */
[C---:B------:R-:W-:Y:S01]  /*1b90*/  ISETP.GT.U32.AND P4, PT, R73.reuse, R52, PT ;  /* 0x000000344900720c */ /* 0x040fe20003f84070 */
        /* <DEDUP_REMOVED lines=10> */
[--C-:B------:R-:W-:Y:S01]  /*1c40*/  @!P3 IMAD.IADD R51, R51, 0x1, -R73.reuse ;  /* 0x000000013333b824 */ /* 0x100fe200078e0a49 */
[----:B------:R-:W-:Y:S01]  /*1c50*/  ISETP.GT.U32.AND P3, PT, R79, R72, PT ;  /* 0x000000484f00720c */ /* 0x000fe20003f64070 */
[--C-:B------:R-:W-:Y:S01]  /*1c60*/  @!P4 IMAD.IADD R52, R52, 0x1, -R73.reuse ;  /* 0x000000013434c824 */ /* 0x100fe200078e0a49 */
[----:B------:R-:W-:Y:S01]  /*1c70*/  ISETP.GE.AND P4, PT, R65, RZ, PT ;  /* 0x000000ff4100720c */ /* 0x000fe20003f86270 */
[--C-:B------:R-:W-:Y:S01]  /*1c80*/  @!P5 IMAD.IADD R53, R53, 0x1, -R73.reuse ;  /* 0x000000013535d824 */ /* 0x100fe200078e0a49 */
[----:B------:R-:W-:Y:S01]  /*1c90*/  ISETP.GE.AND P5, PT, R64, RZ, PT ;  /* 0x000000ff4000720c */ /* 0x000fe20003fa6270 */
[--C-:B------:R-:W-:Y:S01]  /*1ca0*/  @!P1 IMAD.IADD R55, R55, 0x1, -R73.reuse ;  /* 0x0000000137379824 */ /* 0x100fe200078e0a49 */
[----:B------:R-:W-:Y:S01]  /*1cb0*/  ISETP.GE.AND P1, PT, R62, RZ, PT ;  /* 0x000000ff3e00720c */ /* 0x000fe20003f26270 */
[--C-:B------:R-:W-:Y:S01]  /*1cc0*/  @!P6 IMAD.IADD R69, R69, 0x1, -R73.reuse ;  /* 0x000000014545e824 */ /* 0x100fe200078e0a49 */
[----:B------:R-:W-:Y:S01]  /*1cd0*/  LEA.HI R177, R24, R177, RZ, 0x6 ;  /* 0x000000b118b17211 */ /* 0x000fe200078f30ff */
[--C-:B------:R-:W-:Y:S01]  /*1ce0*/  @!P0 IMAD.IADD R54, R54, 0x1, -R73.reuse ;  /* 0x0000000136368824 */ /* 0x100fe200078e0a49 */
[----:B------:R-:W-:Y:S01]  /*1cf0*/  ISETP.GE.AND P0, PT, R63, RZ, PT ;  /* 0x000000ff3f00720c */ /* 0x000fe20003f06270 */
[----:B------:R-:W-:Y:S01]  /*1d00*/  @!P2 IMAD.IADD R68, R68, 0x1, -R73 ;  /* 0x000000014444a824 */ /* 0x000fe200078e0a49 */
[----:B------:R-:W-:Y:S01]  /*1d10*/  ISETP.GE.AND P2, PT, R61, RZ, PT ;  /* 0x000000ff3d00720c */ /* 0x000fe20003f46270 */
[----:B------:R-:W-:Y:S01]  /*1d20*/  @!P3 IMAD.IADD R72, R72, 0x1, -R79 ;  /* 0x000000014848b824 */ /* 0x000fe200078e0a4f */
[----:B------:R-:W-:Y:S01]  /*1d30*/  ISETP.GE.AND P3, PT, R60, RZ, PT ;  /* 0x000000ff3c00720c */ /* 0x000fe20003f66270 */
[----:B------:R-:W-:Y:S01]  /*1d40*/  @!P4 IMAD.MOV R25, RZ, RZ, -R25 ;  /* 0x000000ffff19c224 */ /* 0x000fe200078e0a19 */
[----:B------:R-:W-:Y:S01]  /*1d50*/  ISETP.GE.AND P4, PT, R59, RZ, PT ;  /* 0x000000ff3b00720c */ /* 0x000fe20003f86270 */
[----:B------:R-:W-:Y:S01]  /*1d60*/  @!P5 IMAD.MOV R26, RZ, RZ, -R26 ;  /* 0x000000ffff1ad224 */ /* 0x000fe200078e0a1a */
[----:B------:R-:W-:Y:S01]  /*1d70*/  ISETP.GE.AND P5, PT, R58, RZ, PT ;  /* 0x000000ff3a00720c */ /* 0x000fe20003fa6270 */
[----:B------:R-:W-:Y:S01]  /*1d80*/  @!P1 IMAD.MOV R28, RZ, RZ, -R28 ;  /* 0x000000ffff1c9224 */ /* 0x000fe200078e0a1c */
[----:B------:R-:W-:Y:S01]  /*1d90*/  ISETP.GE.AND P1, PT, R56, RZ, PT ;  /* 0x000000ff3800720c */ /* 0x000fe20003f26270 */
[----:B------:R-:W-:Y:S01]  /*1da0*/  IMAD.SHL.U32 R67, R67, 0x8, RZ ;  /* 0x0000000843437824 */ /* 0x000fe200078e00ff */
[----:B------:R-:W-:Y:S01]  /*1db0*/  LOP3.LUT R24, RZ, R39, RZ, 0x33, !PT ;  /* 0x00000027ff187212 */ /* 0x000fe200078e33ff */
[----:B------:R-:W-:Y:S01]  /*1dc0*/  @!P0 IMAD.MOV R27, RZ, RZ, -R27 ;  /* 0x000000ffff1b8224 */ /* 0x000fe200078e0a1b */
[----:B------:R-:W-:Y:S01]  /*1dd0*/  ISETP.GE.AND P0, PT, R57, RZ, PT ;  /* 0x000000ff3900720c */ /* 0x000fe20003f06270 */
        /* <DEDUP_REMOVED lines=10> */
[-C--:B-1----:R-:W-:Y:S01]  /*1e80*/  IMAD R179, R179, R140.reuse, RZ ;  /* 0x0000008cb3b37224 */ /* 0x082fe200078e02ff */
[----:B------:R-:W-:Y:S01]  /*1e90*/  ISETP.NE.AND P6, PT, R38, RZ, PT ;  /* 0x000000ff2600720c */ /* 0x000fe20003fc5270 */
        /* <DEDUP_REMOVED lines=12> */
[-C--:B------:R-:W-:Y:S01]  /*1f60*/  IMAD R181, R181, R140.reuse, RZ ;  /* 0x0000008cb5b57224 */ /* 0x080fe200078e02ff */
[----:B------:R-:W-:Y:S01]  /*1f70*/  LOP3.LUT R79, R71, 0x14, RZ, 0xfc, !PT ;  /* 0x00000014474f7812 */ /* 0x000fe200078efcff */
        /* <DEDUP_REMOVED lines=25> */
[----:B------:R-:W-:Y:S01]  /*2110*/  ISETP.NE.AND P1, PT, R39, RZ, PT ;  /* 0x000000ff2700720c */ /* 0x000fe20003f25270 */
[----:B------:R-:W-:Y:S01]  /*2120*/  IMAD R98, R98, R140, RZ ;  /* 0x0000008c62627224 */ /* 0x000fe200078e02ff */
[----:B------:R-:W-:Y:S01]  /*2130*/  LOP3.LUT R73, R71, 0x6, RZ, 0xfc, !PT ;  /* 0x0000000647497812 */ /* 0x000fe200078efcff */
[----:B------:R-:W-:Y:S01]  /*2140*/  @!P0 IMAD.MOV R53, RZ, RZ, -R53 ;  /* 0x000000ffff358224 */ /* 0x000fe200078e0a35 */
[C---:B------:R-:W-:Y:S01]  /*2150*/  SEL R29, R24.reuse, R29, !P1 ;  /* 0x0000001d181d7207 */ /* 0x040fe20004800000 */
[----:B------:R-:W-:Y:S01]  /*2160*/  @!P2 IMAD.MOV R55, RZ, RZ, -R55 ;  /* 0x000000ffff37a224 */ /* 0x000fe200078e0a37 */
[----:B------:R-:W-:Y:S01]  /*2170*/  SEL R36, R24, R36, !P1 ;  /* 0x0000002418247207 */ /* 0x000fe20004800000 */
[----:B------:R-:W-:Y:S01]  /*2180*/  @!P3 IMAD.MOV R68, RZ, RZ, -R68 ;  /* 0x000000ffff44b224 */ /* 0x000fe200078e0a44 */
[----:B------:R-:W-:Y:S01]  /*2190*/  ISETP.GE.AND P0, PT, R66, RZ, PT ;  /* 0x000000ff4200720c */ /* 0x000fe20003f06270 */
[----:B------:R-:W-:Y:S01]  /*21a0*/  @!P4 IMAD.MOV R69, RZ, RZ, -R69 ;  /* 0x000000ffff45c224 */ /* 0x000fe200078e0a45 */
[C---:B------:R-:W-:Y:S01]  /*21b0*/  SEL R25, R24.reuse, R25, !P1 ;  /* 0x0000001918197207 */ /* 0x040fe20004800000 */
[----:B------:R-:W-:Y:S01]  /*21c0*/  @!P5 IMAD.MOV R70, RZ, RZ, -R70 ;  /* 0x000000ffff46d224 */ /* 0x000fe200078e0a46 */
[C---:B------:R-:W-:Y:S01]  /*21d0*/  SEL R26, R24.reuse, R26, !P1 ;  /* 0x0000001a181a7207 */ /* 0x040fe20004800000 */
[----:B------:R-:W-:Y:S01]  /*21e0*/  IMAD R29, R29, UR4, RZ ;  /* 0x000000041d1d7c24 */ /* 0x000fe2000f8e02ff */
[----:B------:R-:W-:Y:S01]  /*21f0*/  SEL R27, R24, R27, !P1 ;  /* 0x0000001b181b7207 */ /* 0x000fe20004800000 */
[----:B------:R-:W-:Y:S01]  /*2200*/  IMAD R36, R36, UR4, RZ ;  /* 0x0000000424247c24 */ /* 0x000fe2000f8e02ff */
        /* <DEDUP_REMOVED lines=54> */
[----:B------:R-:W-:Y:S01]  /*2570*/  SHF.R.S32.HI R114, RZ, 0x1f, R29 ;  /* 0x0000001fff727819 */ /* 0x000fe2000001141d */
[----:B------:R-:W-:Y:S01]  /*2580*/  IMAD R54, R54, UR4, RZ ;  /* 0x0000000436367c24 */ /* 0x000fe2000f8e02ff */
[----:B------:R-:W-:Y:S01]  /*2590*/  IADD3 R103, P1, R29, UR12, RZ ;  /* 0x0000000c1d677c10 */ /* 0x000fe2000ff3e0ff */
[----:B------:R-:W-:Y:S01]  /*25a0*/  IMAD R55, R55, UR4, RZ ;  /* 0x0000000437377c24 */ /* 0x000fe2000f8e02ff */
[----:B------:R-:W-:Y:S01]  /*25b0*/  SHF.R.S32.HI R128, RZ, 0x1f, R36 ;  /* 0x0000001fff807819 */ /* 0x000fe20000011424 */
[----:B------:R-:W-:Y:S01]  /*25c0*/  IMAD R69, R69, UR4, RZ ;  /* 0x0000000445457c24 */ /* 0x000fe2000f8e02ff */
[----:B------:R-:W-:Y:S01]  /*25d0*/  IADD3.X R114, R114, UR13, RZ, P1, !PT ;  /* 0x0000000d72727c10 */ /* 0x000fe20008ffe4ff */
[----:B------:R-:W-:Y:S01]  /*25e0*/  IMAD R24, R24, UR4, RZ ;  /* 0x0000000418187c24 */ /* 0x000fe2000f8e02ff */
[----:B------:R-:W-:Y:S01]  /*25f0*/  IADD3 R115, P1, R36, UR12, RZ ;  /* 0x0000000c24737c10 */ /* 0x000fe2000ff3e0ff */
[----:B------:R-:W-:Y:S01]  /*2600*/  USHF.R.U32.HI UR4, URZ, 0x4, UR10 ;  /* 0x000000043f047899 */ /* 0x000fe2000801160a */
[----:B------:R-:W-:Y:S01]  /*2610*/  SHF.R.S32.HI R106, RZ, 0x1f, R25 ;  /* 0x0000001fff6a7819 */ /* 0x000fe20000011419 */
[-C--:B------:R-:W-:Y:S01]  /*2620*/  IMAD R97, R97, R140.reuse, RZ ;  /* 0x0000008c61617224 */ /* 0x080fe200078e02ff */
[----:B------:R-:W-:Y:S01]  /*2630*/  IADD3 R68, P5, R25, UR12, RZ ;  /* 0x0000000c19447c10 */ /* 0x000fe2000ffbe0ff */
[----:B------:R-:W-:Y:S01]  /*2640*/  USGXT.U32 UR4, UR4, 0xe ;  /* 0x0000000e0404789a */ /* 0x000fe20008000000 */
[----:B------:R-:W-:Y:S01]  /*2650*/  SHF.R.S32.HI R108, RZ, 0x1f, R26 ;  /* 0x0000001fff6c7819 */ /* 0x000fe2000001141a */
[-C--:B------:R-:W-:Y:S01]  /*2660*/  IMAD R96, R96, R140.reuse, RZ ;  /* 0x0000008c60607224 */ /* 0x080fe200078e02ff */
[----:B------:R-:W-:Y:S01]  /*2670*/  IADD3 R100, P4, R26, UR12, RZ ;  /* 0x0000000c1a647c10 */ /* 0x000fe2000ff9e0ff */
[-C--:B------:R-:W-:Y:S01]  /*2680*/  IMAD R95, R95, R140.reuse, RZ ;  /* 0x0000008c5f5f7224 */ /* 0x080fe200078e02ff */
[----:B------:R-:W-:Y:S01]  /*2690*/  SHF.R.S32.HI R110, RZ, 0x1f, R27 ;  /* 0x0000001fff6e7819 */ /* 0x000fe2000001141b */
[----:B------:R-:W-:Y:S01]  /*26a0*/  IMAD R94, R94, R140, RZ ;  /* 0x0000008c5e5e7224 */ /* 0x000fe200078e02ff */
[----:B------:R-:W-:-:S02]  /*26b0*/  IADD3 R101, P3, R27, UR12, RZ ;  /* 0x0000000c1b657c10 */ /* 0x000fc4000ff7e0ff */
[----:B------:R-:W-:Y:S02]  /*26c0*/  CS2R R26, SRZ ;  /* 0x00000000001a7805 */ /* 0x000fe4000001ff00 */
[----:B------:R-:W-:Y:S01]  /*26d0*/  SHF.R.S32.HI R112, RZ, 0x1f, R28 ;  /* 0x0000001fff707819 */ /* 0x000fe2000001141c */
[-C--:B------:R-:W-:Y:S01]  /*26e0*/  IMAD R93, R93, R140.reuse, RZ ;  /* 0x0000008c5d5d7224 */ /* 0x080fe200078e02ff */
[----:B------:R-:W-:Y:S02]  /*26f0*/  IADD3 R102, P2, R28, UR12, RZ ;  /* 0x0000000c1c667c10 */ /* 0x000fe4000ff5e0ff */
[----:B------:R-:W-:Y:S02]  /*2700*/  CS2R R28, SRZ ;  /* 0x00000000001c7805 */ /* 0x000fe4000001ff00 */
[----:B------:R-:W-:Y:S01]  /*2710*/  IADD3.X R128, R128, UR13, RZ, P1, !PT ;  /* 0x0000000d80807c10 */ /* 0x000fe20008ffe4ff */
[----:B------:R-:W-:Y:S01]  /*2720*/  IMAD R92, R92, R140, RZ ;  /* 0x0000008c5c5c7224 */ /* 0x000fe200078e02ff */
[----:B------:R-:W-:-:S02]  /*2730*/  @!P6 LOP3.LUT R72, RZ, R38, RZ, 0x33, !PT ;  /* 0x00000026ff48e212 */ /* 0x000fc400078e33ff */
[----:B------:R-:W-:Y:S02]  /*2740*/  CS2R R38, SRZ ;  /* 0x0000000000267805 */ /* 0x000fe4000001ff00 */
[----:B------:R-:W-:Y:S01]  /*2750*/  SHF.R.S32.HI R154, RZ, 0x1f, R45 ;  /* 0x0000001fff9a7819 */ /* 0x000fe2000001142d */
[-C--:B------:R-:W-:Y:S01]  /*2760*/  IMAD R91, R91, R140.reuse, RZ ;  /* 0x0000008c5b5b7224 */ /* 0x080fe200078e02ff */
[----:B------:R-:W-:Y:S01]  /*2770*/  IADD3 R129, P1, R45, UR12, RZ ;  /* 0x0000000c2d817c10 */ /* 0x000fe2000ff3e0ff */
[----:B------:R-:W-:Y:S01]  /*2780*/  IMAD R72, R72, UR5, RZ ;  /* 0x0000000548487c24 */ /* 0x000fe2000f8e02ff */
[----:B------:R-:W-:Y:S01]  /*2790*/  IADD3.X R106, R106, UR13, RZ, P5, !PT ;  /* 0x0000000d6a6a7c10 */ /* 0x000fe2000affe4ff */
[----:B------:R-:W-:Y:S01]  /*27a0*/  UIADD3 UR5, UR10, 0x1000, URZ ;  /* 0x000010000a057890 */ /* 0x000fe2000fffe03f */
[----:B------:R-:W-:Y:S01]  /*27b0*/  IADD3.X R108, R108, UR13, RZ, P4, !PT ;  /* 0x0000000d6c6c7c10 */ /* 0x000fe2000a7fe4ff */
[-C--:B------:R-:W-:Y:S01]  /*27c0*/  IMAD R90, R90, R140.reuse, RZ ;  /* 0x0000008c5a5a7224 */ /* 0x080fe200078e02ff */
[----:B------:R-:W-:Y:S01]  /*27d0*/  IADD3.X R110, R110, UR13, RZ, P3, !PT ;  /* 0x0000000d6e6e7c10 */ /* 0x000fe20009ffe4ff */
[----:B------:R-:W-:Y:S01]  /*27e0*/  USHF.R.U32.HI UR5, URZ, 0x4, UR5 ;  /* 0x000000043f057899 */ /* 0x000fe20008011605 */
[----:B------:R-:W-:Y:S01]  /*27f0*/  IADD3.X R112, R112, UR13, RZ, P2, !PT ;  /* 0x0000000d70707c10 */ /* 0x000fe200097fe4ff */
[-C--:B------:R-:W-:Y:S01]  /*2800*/  IMAD R89, R89, R140.reuse, RZ ;  /* 0x0000008c59597224 */ /* 0x080fe200078e02ff */
[----:B------:R-:W-:Y:S01]  /*2810*/  SHF.R.S32.HI R116, RZ, 0x1f, R30 ;  /* 0x0000001fff747819 */ /* 0x000fe2000001141e */
[----:B------:R-:W-:Y:S01]  /*2820*/  USGXT.U32 UR6, UR5, 0xe ;  /* 0x0000000e0506789a */ /* 0x000fe20008000000 */
        /* <DEDUP_REMOVED lines=8> */
[----:B------:R-:W-:Y:S01]  /*28b0*/  IADD3 R107, P5, R32, UR12, RZ ;  /* 0x0000000c206b7c10 */ /* 0x000fe2000ffbe0ff */
[-C--:B------:R-:W-:Y:S01]  /*28c0*/  IMAD R85, R85, R140.reuse, RZ ;  /* 0x0000008c55557224 */ /* 0x080fe200078e02ff */
[----:B------:R-:W-:Y:S01]  /*28d0*/  SHF.R.S32.HI R122, RZ, 0x1f, R33 ;  /* 0x0000001fff7a7819 */ /* 0x000fe20000011421 */
[----:B------:R-:W-:Y:S01]  /*28e0*/  IMAD R84, R84, R140, RZ ;  /* 0x0000008c54547224 */ /* 0x000fe200078e02ff */
[----:B------:R-:W-:Y:S02]  /*28f0*/  IADD3 R109, P4, R33, UR12, RZ ;  /* 0x0000000c216d7c10 */ /* 0x000fe4000ff9e0ff */
[----:B------:R-:W-:-:S02]  /*2900*/  CS2R R32, SRZ ;  /* 0x0000000000207805 */ /* 0x000fc4000001ff00 */
[----:B------:R-:W-:Y:S01]  /*2910*/  SHF.R.S32.HI R124, RZ, 0x1f, R34 ;  /* 0x0000001fff7c7819 */ /* 0x000fe20000011422 */
[-C--:B------:R-:W-:Y:S01]  /*2920*/  IMAD R83, R83, R140.reuse, RZ ;  /* 0x0000008c53537224 */ /* 0x080fe200078e02ff */
[----:B------:R-:W-:Y:S01]  /*2930*/  IADD3 R111, P3, R34, UR12, RZ ;  /* 0x0000000c226f7c10 */ /* 0x000fe2000ff7e0ff */
[-C--:B------:R-:W-:Y:S01]  /*2940*/  IMAD R82, R82, R140.reuse, RZ ;  /* 0x0000008c52527224 */ /* 0x080fe200078e02ff */
[----:B------:R-:W-:Y:S01]  /*2950*/  SHF.R.S32.HI R126, RZ, 0x1f, R35 ;  /* 0x0000001fff7e7819 */ /* 0x000fe20000011423 */
[-C--:B------:R-:W-:Y:S01]  /*2960*/  IMAD R81, R81, R140.reuse, RZ ;  /* 0x0000008c51517224 */ /* 0x080fe200078e02ff */
[----:B------:R-:W-:Y:S02]  /*2970*/  IADD3 R113, P2, R35, UR12, RZ ;  /* 0x0000000c23717c10 */ /* 0x000fe4000ff5e0ff */
[----:B------:R-:W-:Y:S02]  /*2980*/  CS2R R34, SRZ ;  /* 0x0000000000227805 */ /* 0x000fe4000001ff00 */
[----:B------:R-:W-:Y:S01]  /*2990*/  IADD3.X R154, R154, UR13, RZ, P1, !PT ;  /* 0x0000000d9a9a7c10 */ /* 0x000fe20008ffe4ff */
[-C--:B------:R-:W-:Y:S01]  /*29a0*/  IMAD R80, R80, R140.reuse, RZ ;  /* 0x0000008c50507224 */ /* 0x080fe200078e02ff */
[----:B------:R-:W-:Y:S01]  /*29b0*/  SHF.R.S32.HI R168, RZ, 0x1f, R52 ;  /* 0x0000001fffa87819 */ /* 0x000fe20000011434 */
[-C--:B------:R-:W-:Y:S01]  /*29c0*/  IMAD R79, R79, R140.reuse, RZ ;  /* 0x0000008c4f4f7224 */ /* 0x080fe200078e02ff */
[----:B------:R-:W-:Y:S01]  /*29d0*/  IADD3 R155, P1, R52, UR12, RZ ;  /* 0x0000000c349b7c10 */ /* 0x000fe2000ff3e0ff */
[-C--:B------:R-:W-:Y:S01]  /*29e0*/  IMAD R78, R78, R140.reuse, RZ ;  /* 0x0000008c4e4e7224 */ /* 0x080fe200078e02ff */
[----:B------:R-:W-:Y:S01]  /*29f0*/  IADD3.X R116, R116, UR13, RZ, P0, !PT ;  /* 0x0000000d74747c10 */ /* 0x000fe200087fe4ff */
        /* <DEDUP_REMOVED lines=8> */
[----:B------:R-:W-:Y:S01]  /*2a80*/  IMAD R73, R73, R140, RZ ;  /* 0x0000008c49497224 */ /* 0x000fe200078e02ff */
[----:B------:R-:W-:Y:S01]  /*2a90*/  IADD3.X R126, R126, UR13, RZ, P2, !PT ;  /* 0x0000000d7e7e7c10 */ /* 0x000fe200097fe4ff */
[----:B------:R-:W-:Y:S01]  /*2aa0*/  UMOV UR5, URZ ;  /* 0x0000003f00057c82 */ /* 0x000fe20008000000 */
[----:B------:R-:W-:-:S02]  /*2ab0*/  SHF.R.S32.HI R130, RZ, 0x1f, R37 ;  /* 0x0000001fff827819 */ /* 0x000fc40000011425 */
[----:B------:R-:W-:Y:S02]  /*2ac0*/  IADD3 R117, P0, R37, UR12, RZ ;  /* 0x0000000c25757c10 */ /* 0x000fe4000ff1e0ff */
[----:B------:R-:W-:Y:S02]  /*2ad0*/  CS2R R36, SRZ ;  /* 0x0000000000247805 */ /* 0x000fe4000001ff00 */
[----:B------:R-:W-:Y:S02]  /*2ae0*/  SHF.R.S32.HI R132, RZ, 0x1f, R40 ;  /* 0x0000001fff847819 */ /* 0x000fe40000011428 */
[----:B------:R-:W-:Y:S02]  /*2af0*/  IADD3 R119, P6, R40, UR12, RZ ;  /* 0x0000000c28777c10 */ /* 0x000fe4000ffde0ff */
[----:B------:R-:W-:Y:S02]  /*2b00*/  SHF.R.S32.HI R134, RZ, 0x1f, R41 ;  /* 0x0000001fff867819 */ /* 0x000fe40000011429 */
[----:B------:R-:W-:-:S02]  /*2b10*/  IADD3 R121, P5, R41, UR12, RZ ;  /* 0x0000000c29797c10 */ /* 0x000fc4000ffbe0ff */
[----:B------:R-:W-:Y:S02]  /*2b20*/  CS2R R40, SRZ ;  /* 0x0000000000287805 */ /* 0x000fe4000001ff00 */
[----:B------:R-:W-:Y:S02]  /*2b30*/  SHF.R.S32.HI R136, RZ, 0x1f, R42 ;  /* 0x0000001fff887819 */ /* 0x000fe4000001142a */
[----:B------:R-:W-:Y:S02]  /*2b40*/  IADD3 R123, P4, R42, UR12, RZ ;  /* 0x0000000c2a7b7c10 */ /* 0x000fe4000ff9e0ff */
[----:B------:R-:W-:Y:S02]  /*2b50*/  SHF.R.S32.HI R138, RZ, 0x1f, R43 ;  /* 0x0000001fff8a7819 */ /* 0x000fe4000001142b */
[----:B------:R-:W-:Y:S02]  /*2b60*/  IADD3 R125, P3, R43, UR12, RZ ;  /* 0x0000000c2b7d7c10 */ /* 0x000fe4000ff7e0ff */
[----:B------:R-:W-:-:S02]  /*2b70*/  CS2R R42, SRZ ;  /* 0x00000000002a7805 */ /* 0x000fc4000001ff00 */
[----:B------:R-:W-:Y:S02]  /*2b80*/  SHF.R.S32.HI R152, RZ, 0x1f, R44 ;  /* 0x0000001fff987819 */ /* 0x000fe4000001142c */
[----:B------:R-:W-:Y:S02]  /*2b90*/  IADD3 R127, P2, R44, UR12, RZ ;  /* 0x0000000c2c7f7c10 */ /* 0x000fe4000ff5e0ff */
[----:B------:R-:W-:Y:S02]  /*2ba0*/  CS2R R44, SRZ ;  /* 0x00000000002c7805 */ /* 0x000fe4000001ff00 */
[----:B------:R-:W-:Y:S02]  /*2bb0*/  IADD3.X R168, R168, UR13, RZ, P1, !PT ;  /* 0x0000000da8a87c10 */ /* 0x000fe40008ffe4ff */
[----:B------:R-:W-:Y:S01]  /*2bc0*/  IADD3 R170, P1, R72, UR8, RZ ;  /* 0x0000000848aa7c10 */ /* 0x000fe2000ff3e0ff */
[----:B------:R-:W-:Y:S01]  /*2bd0*/  UMOV UR8, 0xfffffffe ;  /* 0xfffffffe00087882 */ /* 0x000fe20000000000 */
[----:B------:R-:W-:-:S02]  /*2be0*/  IADD3.X R130, R130, UR13, RZ, P0, !PT ;  /* 0x0000000d82827c10 */ /* 0x000fc400087fe4ff */
[----:B------:R-:W-:Y:S02]  /*2bf0*/  IADD3.X R132, R132, UR13, RZ, P6, !PT ;  /* 0x0000000d84847c10 */ /* 0x000fe4000b7fe4ff */
[----:B------:R-:W-:Y:S02]  /*2c00*/  IADD3.X R134, R134, UR13, RZ, P5, !PT ;  /* 0x0000000d86867c10 */ /* 0x000fe4000affe4ff */
[----:B------:R-:W-:Y:S02]  /*2c10*/  IADD3.X R136, R136, UR13, RZ, P4, !PT ;  /* 0x0000000d88887c10 */ /* 0x000fe4000a7fe4ff */
[----:B------:R-:W-:Y:S02]  /*2c20*/  IADD3.X R138, R138, UR13, RZ, P3, !PT ;  /* 0x0000000d8a8a7c10 */ /* 0x000fe40009ffe4ff */
[----:B------:R-:W-:Y:S02]  /*2c30*/  IADD3.X R152, R152, UR13, RZ, P2, !PT ;  /* 0x0000000d98987c10 */ /* 0x000fe400097fe4ff */
[----:B------:R-:W-:-:S02]  /*2c40*/  SHF.R.S32.HI R156, RZ, 0x1f, R46 ;  /* 0x0000001fff9c7819 */ /* 0x000fc4000001142e */
[----:B------:R-:W-:Y:S02]  /*2c50*/  IADD3 R131, P0, R46, UR12, RZ ;  /* 0x0000000c2e837c10 */ /* 0x000fe4000ff1e0ff */
[----:B------:R-:W-:Y:S02]  /*2c60*/  SHF.R.S32.HI R158, RZ, 0x1f, R47 ;  /* 0x0000001fff9e7819 */ /* 0x000fe4000001142f */
[----:B------:R-:W-:Y:S02]  /*2c70*/  IADD3 R133, P6, R47, UR12, RZ ;  /* 0x0000000c2f857c10 */ /* 0x000fe4000ffde0ff */
[----:B------:R-:W-:Y:S02]  /*2c80*/  CS2R R46, SRZ ;  /* 0x00000000002e7805 */ /* 0x000fe4000001ff00 */
[----:B------:R-:W-:Y:S02]  /*2c90*/  SHF.R.S32.HI R160, RZ, 0x1f, R48 ;  /* 0x0000001fffa07819 */ /* 0x000fe40000011430 */
[----:B------:R-:W-:-:S02]  /*2ca0*/  IADD3 R135, P5, R48, UR12, RZ ;  /* 0x0000000c30877c10 */ /* 0x000fc4000ffbe0ff */
[----:B------:R-:W-:Y:S02]  /*2cb0*/  SHF.R.S32.HI R162, RZ, 0x1f, R49 ;  /* 0x0000001fffa27819 */ /* 0x000fe40000011431 */
[----:B------:R-:W-:Y:S02]  /*2cc0*/  IADD3 R137, P4, R49, UR12, RZ ;  /* 0x0000000c31897c10 */ /* 0x000fe4000ff9e0ff */
[----:B------:R-:W-:Y:S02]  /*2cd0*/  CS2R R48, SRZ ;  /* 0x0000000000307805 */ /* 0x000fe4000001ff00 */
[----:B------:R-:W-:Y:S02]  /*2ce0*/  SHF.R.S32.HI R164, RZ, 0x1f, R50 ;  /* 0x0000001fffa47819 */ /* 0x000fe40000011432 */
[----:B------:R-:W-:Y:S02]  /*2cf0*/  IADD3 R139, P3, R50, UR12, RZ ;  /* 0x0000000c328b7c10 */ /* 0x000fe4000ff7e0ff */
[----:B------:R-:W-:-:S02]  /*2d00*/  SHF.R.S32.HI R166, RZ, 0x1f, R51 ;  /* 0x0000001fffa67819 */ /* 0x000fc40000011433 */
[----:B------:R-:W-:Y:S02]  /*2d10*/  IADD3 R153, P2, R51, UR12, RZ ;  /* 0x0000000c33997c10 */ /* 0x000fe4000ff5e0ff */
[----:B------:R-:W-:Y:S02]  /*2d20*/  CS2R R50, SRZ ;  /* 0x0000000000327805 */ /* 0x000fe4000001ff00 */
[----:B------:R-:W-:Y:S01]  /*2d30*/  LEA.HI.X.SX32 R176, R72, UR9, 0x1, P1 ;  /* 0x0000000948b07c11 */ /* 0x000fe200088f0eff */
[----:B------:R-:W-:Y:S01]  /*2d40*/  UMOV UR9, 0x7fffffdf ;  /* 0x7fffffdf00097882 */ /* 0x000fe20000000000 */
[C---:B------:R-:W-:Y:S01]  /*2d50*/  LOP3.LUT R72, R71.reuse, 0x4, RZ, 0xfc, !PT ;  /* 0x0000000447487812 */ /* 0x040fe200078efcff */
[----:B------:R-:W-:Y:S01]  /*2d60*/  UIADD3.64 UR14, UR6, -UR8, URZ ;  /* 0x80000008060e7297 */ /* 0x000fe2000fffe03f */
[C---:B------:R-:W-:Y:S01]  /*2d70*/  LOP3.LUT R70, R71.reuse, 0x2, RZ, 0xfc, !PT ;  /* 0x0000000247467812 */ /* 0x040fe200078efcff */
[-C--:B------:R-:W-:Y:S01]  /*2d80*/  IMAD R71, R71, R140.reuse, RZ ;  /* 0x0000008c47477224 */ /* 0x080fe200078e02ff */
[----:B------:R-:W-:Y:S01]  /*2d90*/  IADD3.X R156, R156, UR13, RZ, P0, !PT ;  /* 0x0000000d9c9c7c10 */ /* 0x000fe200087fe4ff */
[-C--:B------:R-:W-:Y:S01]  /*2da0*/  IMAD R72, R72, R140.reuse, RZ ;  /* 0x0000008c48487224 */ /* 0x080fe200078e02ff */
[----:B------:R-:W-:Y:S01]  /*2db0*/  IADD3.X R158, R158, UR13, RZ, P6, !PT ;  /* 0x0000000d9e9e7c10 */ /* 0x000fe2000b7fe4ff */
[----:B------:R-:W-:Y:S01]  /*2dc0*/  IMAD R70, R70, R140, RZ ;  /* 0x0000008c46467224 */ /* 0x000fe200078e02ff */
[----:B------:R-:W-:-:S02]  /*2dd0*/  IADD3.X R160, R160, UR13, RZ, P5, !PT ;  /* 0x0000000da0a07c10 */ /* 0x000fc4000affe4ff */
[----:B------:R-:W-:Y:S02]  /*2de0*/  SHF.R.S32.HI R173, RZ, 0x1f, R163 ;  /* 0x0000001fffad7819 */ /* 0x000fe400000114a3 */
[----:B------:R-:W-:Y:S02]  /*2df0*/  IADD3.X R162, R162, UR13, RZ, P4, !PT ;  /* 0x0000000da2a27c10 */ /* 0x000fe4000a7fe4ff */
[----:B------:R-:W-:Y:S02]  /*2e00*/  IADD3.X R164, R164, UR13, RZ, P3, !PT ;  /* 0x0000000da4a47c10 */ /* 0x000fe40009ffe4ff */
[----:B------:R-:W-:Y:S02]  /*2e10*/  IADD3.X R166, R166, UR13, RZ, P2, !PT ;  /* 0x0000000da6a67c10 */ /* 0x000fe400097fe4ff */
        /* <DEDUP_REMOVED lines=8> */
[----:B------:R-:W-:Y:S02]  /*2ea0*/  IADD3 R163, P4, R163, UR12, RZ ;  /* 0x0000000ca3a37c10 */ /* 0x000fe4000ff9e0ff */
[----:B------:R-:W-:Y:S02]  /*2eb0*/  SHF.R.S32.HI R174, RZ, 0x1f, R69 ;  /* 0x0000001fffae7819 */ /* 0x000fe40000011445 */
[----:B------:R-:W-:Y:S01]  /*2ec0*/  IADD3 R165, P3, R69, UR12, RZ ;  /* 0x0000000c45a57c10 */ /* 0x000fe2000ff7e0ff */
[----:B------:R-:W-:Y:S01]  /*2ed0*/  IMAD.SHL.U32 R69, R140, 0x40, RZ ;  /* 0x000000408c457824 */ /* 0x000fe200078e00ff */
[----:B------:R-:W-:Y:S02]  /*2ee0*/  SHF.R.S32.HI R175, RZ, 0x1f, R24 ;  /* 0x0000001fffaf7819 */ /* 0x000fe40000011418 */
[----:B------:R-:W-:Y:S02]  /*2ef0*/  IADD3 R167, P2, R24, UR12, RZ ;  /* 0x0000000c18a77c10 */ /* 0x000fe4000ff5e0ff */
[----:B------:R-:W-:-:S02]  /*2f00*/  CS2R R24, SRZ ;  /* 0x0000000000187805 */ /* 0x000fc4000001ff00 */
[----:B------:R-:W-:Y:S02]  /*2f10*/  SHF.R.S32.HI R177, RZ, 0x6, R177 ;  /* 0x00000006ffb17819 */ /* 0x000fe400000114b1 */
[----:B------:R-:W-:Y:S02]  /*2f20*/  IADD3.X R169, R169, UR13, RZ, P0, !PT ;  /* 0x0000000da9a97c10 */ /* 0x000fe400087fe4ff */
[----:B------:R-:W-:Y:S02]  /*2f30*/  IADD3.X R171, R171, UR13, RZ, P6, !PT ;  /* 0x0000000dabab7c10 */ /* 0x000fe4000b7fe4ff */
[----:B------:R-:W-:Y:S02]  /*2f40*/  IADD3.X R172, R172, UR13, RZ, P5, !PT ;  /* 0x0000000dacac7c10 */ /* 0x000fe4000affe4ff */
[----:B------:R-:W-:Y:S02]  /*2f50*/  IADD3.X R173, R173, UR13, RZ, P4, !PT ;  /* 0x0000000dadad7c10 */ /* 0x000fe4000a7fe4ff */
[----:B------:R-:W-:-:S02]  /*2f60*/  IADD3.X R174, R174, UR13, RZ, P3, !PT ;  /* 0x0000000daeae7c10 */ /* 0x000fc40009ffe4ff */
[----:B------:R-:W-:Y:S01]  /*2f70*/  IADD3.X R175, R175, UR13, RZ, P2, !PT ;  /* 0x0000000dafaf7c10 */ /* 0x000fe200097fe4ff */
[----:B------:R-:W-:-:S12]  /*2f80*/  UIADD3.64 UR12, UR4, -UR8, URZ ;  /* 0x80000008040c7297 */ /* 0x000fd8000fffe03f */
.L_x_2:
[----:B------:R-:W0:Y:S01]  /*2f90*/  S2R R231, SR_TID.X ;  /* 0x0000000000e77919 */ /* 0x000e220000002100 */
[C---:B------:R-:W-:Y:S02]  /*2fa0*/  IADD3 R146, P0, R98.reuse, R170, RZ ;  /* 0x000000aa62927210 */ /* 0x040fe40007f1e0ff */
[----:B------:R-:W-:Y:S02]  /*2fb0*/  PRMT R216, RZ, 0x7610, R216 ;  /* 0x00007610ffd87816 */ /* 0x000fe400000000d8 */
[----:B------:R-:W-:Y:S02]  /*2fc0*/  LEA.HI.X.SX32 R147, R98, R176, 0x1, P0 ;  /* 0x000000b062937211 */ /* 0x000fe400000f0eff */
[----:B------:R-:W-:Y:S02]  /*2fd0*/  PRMT R224, RZ, 0x7610, R224 ;  /* 0x00007610ffe07816 */ /* 0x000fe400000000e0 */
[----:B------:R-:W-:Y:S02]  /*2fe0*/  PRMT R207, RZ, 0x7610, R207 ;  /* 0x00007610ffcf7816 */ /* 0x000fe400000000cf */
[----:B0-----:R-:W-:-:S02]  /*2ff0*/  LEA.HI R140, R231, 0xe, RZ, 0x1a ;  /* 0x0000000ee78c7811 */ /* 0x001fc400078fd0ff */
[C---:B------:R-:W-:Y:S02]  /*3000*/  LEA.HI R141, R231.reuse, 0x1e, RZ, 0x1a ;  /* 0x0000001ee78d7811 */ /* 0x040fe400078fd0ff */
[----:B------:R-:W-:Y:S02]  /*3010*/  ISETP.GE.AND P5, PT, R140, UR11, PT ;  /* 0x0000000b8c007c0c */ /* 0x000fe4000bfa6270 */
[----:B------:R-:W-:Y:S02]  /*3020*/  LEA.HI R140, R231, 0x3e, RZ, 0x1a ;  /* 0x0000003ee78c7811 */ /* 0x000fe400078fd0ff */
[----:B------:R-:W-:Y:S02]  /*3030*/  ISETP.GE.AND P3, PT, R141, UR11, PT ;  /* 0x0000000b8d007c0c */ /* 0x000fe4000bf66270 */
[----:B------:R-:W-:Y:S02]  /*3040*/  LEA.HI R142, R231, 0x2e, RZ, 0x1a ;  /* 0x0000002ee78e7811 */ /* 0x000fe400078fd0ff */
[----:B------:R-:W-:-:S02]  /*3050*/  ISETP.GE.AND P2, PT, R140, UR11, PT ;  /* 0x0000000b8c007c0c */ /* 0x000fc4000bf46270 */
[----:B------:R-:W-:Y:S02]  /*3060*/  LOP3.LUT R141, R231, 0x3f, RZ, 0xc0, !PT ;  /* 0x0000003fe78d7812 */ /* 0x000fe400078ec0ff */
[----:B------:R-:W-:Y:S01]  /*3070*/  IADD3 R140, P4, R99, R170, RZ ;  /* 0x000000aa638c7210 */ /* 0x000fe20007f9e0ff */
[----:B------:R0:W2:Y:S01]  /*3080*/  @!P5 LDG.E.U8 R224, desc[UR16][R146.64] ;  /* 0x0000001092e0d981 */ /* 0x0000a2000c1e1100 */
[----:B------:R-:W-:Y:S02]  /*3090*/  ISETP.GE.AND P1, PT, R142, UR11, PT ;  /* 0x0000000b8e007c0c */ /* 0x000fe4000bf26270 */
[----:B------:R-:W-:Y:S02]  /*30a0*/  ISETP.GE.AND P0, PT, R141, UR11, PT ;  /* 0x0000000b8d007c0c */ /* 0x000fe4000bf06270 */
[----:B------:R-:W-:Y:S02]  /*30b0*/  LEA.HI.X.SX32 R141, R99, R176, 0x1, P4 ;  /* 0x000000b0638d7211 */ /* 0x000fe400020f0eff */
[----:B------:R-:W-:-:S02]  /*30c0*/  SHF.R.U32.HI R230, RZ, 0x6, R231 ;  /* 0x00000006ffe67819 */ /* 0x000fc400000116e7 */
[-C--:B------:R-:W-:Y:S01]  /*30d0*/  IADD3 R144, P4, R181, R170.reuse, RZ ;  /* 0x000000aab5907210 */ /* 0x080fe20007f9e0ff */
[----:B------:R1:W3:Y:S01]  /*30e0*/  @!P3 LDG.E.U8 R216, desc[UR16][R140.64] ;  /* 0x000000108cd8b981 */ /* 0x0002e2000c1e1100 */
[----:B------:R-:W-:Y:S02]  /*30f0*/  SGXT.U32 R230, R230, 0x1 ;  /* 0x00000001e6e6781a */ /* 0x000fe40000000000 */
[----:B------:R-:W-:Y:S02]  /*3100*/  IADD3 R142, P3, R179, R170, RZ ;  /* 0x000000aab38e7210 */ /* 0x000fe40007f7e0ff */
[-C--:B------:R-:W-:Y:S02]  /*3110*/  LEA.HI.X.SX32 R145, R181, R176.reuse, 0x1, P4 ;  /* 0x000000b0b5917211 */ /* 0x080fe400020f0eff */
[----:B------:R-:W-:Y:S02]  /*3120*/  PRMT R194, RZ, 0x7610, R194 ;  /* 0x00007610ffc27816 */ /* 0x000fe400000000c2 */
[----:B0-----:R-:W-:Y:S01]  /*3130*/  LOP3.LUT R146, R230, 0x2, RZ, 0xfc, !PT ;  /* 0x00000002e6927812 */ /* 0x001fe200078efcff */
[----:B------:R0:W4:Y:S01]  /*3140*/  @!P1 LDG.E.U8 R207, desc[UR16][R144.64] ;  /* 0x0000001090cf9981 */ /* 0x000122000c1e1100 */
[----:B------:R-:W-:-:S02]  /*3150*/  LEA.HI.X.SX32 R143, R179, R176, 0x1, P3 ;  /* 0x000000b0b38f7211 */ /* 0x000fc400018f0eff */
[C---:B------:R-:W-:Y:S02]  /*3160*/  ISETP.GE.AND P4, PT, R230.reuse, UR11, PT ;  /* 0x0000000be6007c0c */ /* 0x040fe4000bf86270 */
[----:B-1----:R-:W-:Y:S01]  /*3170*/  LOP3.LUT R140, R230, 0x4, RZ, 0xfc, !PT ;  /* 0x00000004e68c7812 */ /* 0x002fe200078efcff */
[----:B------:R1:W5:Y:S01]  /*3180*/  @!P2 LDG.E.U8 R194, desc[UR16][R142.64] ;  /* 0x000000108ec2a981 */ /* 0x000362000c1e1100 */
[----:B------:R-:W-:Y:S02]  /*3190*/  ISETP.GE.AND P1, PT, R146, UR11, PT ;  /* 0x0000000b92007c0c */ /* 0x000fe4000bf26270 */
[----:B------:R-:W-:Y:S02]  /*31a0*/  IADD3 R146, P5, R71, R170, RZ ;  /* 0x000000aa47927210 */ /* 0x000fe40007fbe0ff */
[----:B------:R-:W-:Y:S02]  /*31b0*/  ISETP.GE.AND P2, PT, R140, UR11, PT ;  /* 0x0000000b8c007c0c */ /* 0x000fe4000bf46270 */
[----:B------:R-:W-:-:S02]  /*31c0*/  LOP3.LUT R141, R230, 0x6, RZ, 0xfc, !PT ;  /* 0x00000006e68d7812 */ /* 0x000fc400078efcff */
[----:B------:R-:W-:Y:S02]  /*31d0*/  IADD3 R140, P3, R70, R170, RZ ;  /* 0x000000aa468c7210 */ /* 0x000fe40007f7e0ff */
[----:B------:R-:W-:Y:S02]  /*31e0*/  PRMT R211, RZ, 0x7610, R211 ;  /* 0x00007610ffd37816 */ /* 0x000fe400000000d3 */
[----:B------:R-:W-:Y:S02]  /*31f0*/  LEA.HI.X.SX32 R147, R71, R176, 0x1, P5 ;  /* 0x000000b047937211 */ /* 0x000fe400028f0eff */
[----:B0-----:R-:W-:Y:S02]  /*3200*/  LOP3.LUT R144, R230, 0x8, RZ, 0xfc, !PT ;  /* 0x00000008e6907812 */ /* 0x001fe400078efcff */
[----:B------:R-:W-:Y:S01]  /*3210*/  ISETP.GE.AND P5, PT, R141, UR11, PT ;  /* 0x0000000b8d007c0c */ /* 0x000fe2000bfa6270 */
[----:B------:R0:W2:Y:S01]  /*3220*/  @!P4 LDG.E.U8 R211, desc[UR16][R146.64] ;  /* 0x0000001092d3c981 */ /* 0x0000a2000c1e1100 */
[----:B------:R-:W-:-:S02]  /*3230*/  PRMT R229, RZ, 0x7610, R229 ;  /* 0x00007610ffe57816 */ /* 0x000fc400000000e5 */
[----:B------:R-:W-:Y:S02]  /*3240*/  LEA.HI.X.SX32 R141, R70, R176, 0x1, P3 ;  /* 0x000000b0468d7211 */ /* 0x000fe400018f0eff */
[----:B------:R-:W-:Y:S02]  /*3250*/  ISETP.GE.AND P3, PT, R144, UR11, PT ;  /* 0x0000000b90007c0c */ /* 0x000fe4000bf66270 */
[-C--:B------:R-:W-:Y:S01]  /*3260*/  IADD3 R144, P4, R72, R170.reuse, RZ ;  /* 0x000000aa48907210 */ /* 0x080fe20007f9e0ff */
[----:B------:R0:W3:Y:S01]  /*3270*/  @!P1 LDG.E.U8 R229, desc[UR16][R140.64] ;  /* 0x000000108ce59981 */ /* 0x0000e2000c1e1100 */
[----:B-1----:R-:W-:Y:S02]  /*3280*/  LOP3.LUT R143, R230, 0xa, RZ, 0xfc, !PT ;  /* 0x0000000ae68f7812 */ /* 0x002fe400078efcff */
[----:B------:R-:W-:Y:S02]  /*3290*/  IADD3 R142, P1, R73, R170, RZ ;  /* 0x000000aa498e7210 */ /* 0x000fe40007f3e0ff */
[----:B------:R-:W-:-:S02]  /*32a0*/  PRMT R228, RZ, 0x7610, R228 ;  /* 0x00007610ffe47816 */ /* 0x000fc400000000e4 */
[-C--:B------:R-:W-:Y:S02]  /*32b0*/  LEA.HI.X.SX32 R145, R72, R176.reuse, 0x1, P4 ;  /* 0x000000b048917211 */ /* 0x080fe400020f0eff */
[----:B------:R-:W-:Y:S02]  /*32c0*/  ISETP.GE.AND P4, PT, R143, UR11, PT ;  /* 0x0000000b8f007c0c */ /* 0x000fe4000bf86270 */
[----:B------:R-:W-:Y:S01]  /*32d0*/  PRMT R227, RZ, 0x7610, R227 ;  /* 0x00007610ffe37816 */ /* 0x000fe200000000e3 */
[----:B------:R1:W4:Y:S01]  /*32e0*/  @!P2 LDG.E.U8 R228, desc[UR16][R144.64] ;  /* 0x0000001090e4a981 */ /* 0x000322000c1e1100 */
[----:B------:R-:W-:Y:S02]  /*32f0*/  LEA.HI.X.SX32 R143, R73, R176, 0x1, P1 ;  /* 0x000000b0498f7211 */ /* 0x000fe400008f0eff */
[----:B0-----:R-:W-:Y:S02]  /*3300*/  IADD3 R146, P6, R74, R170, RZ ;  /* 0x000000aa4a927210 */ /* 0x001fe40007fde0ff */
[C---:B------:R-:W-:Y:S01]  /*3310*/  LOP3.LUT R148, R230.reuse, 0xc, RZ, 0xfc, !PT ;  /* 0x0000000ce6947812 */ /* 0x040fe200078efcff */
[----:B------:R0:W5:Y:S01]  /*3320*/  @!P5 LDG.E.U8 R227, desc[UR16][R142.64] ;  /* 0x000000108ee3d981 */ /* 0x000162000c1e1100 */
[----:B------:R-:W-:-:S02]  /*3330*/  LOP3.LUT R141, R230, 0x10, RZ, 0xfc, !PT ;  /* 0x00000010e68d7812 */ /* 0x000fc400078efcff */
[----:B------:R-:W-:Y:S02]  /*3340*/  IADD3 R140, P2, R75, R170, RZ ;  /* 0x000000aa4b8c7210 */ /* 0x000fe40007f5e0ff */
[----:B------:R-:W-:Y:S02]  /*3350*/  PRMT R217, RZ, 0x7610, R217 ;  /* 0x00007610ffd97816 */ /* 0x000fe400000000d9 */
[----:B------:R-:W-:Y:S02]  /*3360*/  LEA.HI.X.SX32 R147, R74, R176, 0x1, P6 ;  /* 0x000000b04a937211 */ /* 0x000fe400030f0eff */
[----:B------:R-:W-:Y:S02]  /*3370*/  ISETP.GE.AND P1, PT, R148, UR11, PT ;  /* 0x0000000b94007c0c */ /* 0x000fe4000bf26270 */
[----:B------:R-:W-:Y:S01]  /*3380*/  ISETP.GE.AND P5, PT, R141, UR11, PT ;  /* 0x0000000b8d007c0c */ /* 0x000fe2000bfa6270 */
[----:B------:R0:W5:Y:S01]  /*3390*/  @!P3 LDG.E.U8 R217, desc[UR16][R146.64] ;  /* 0x0000001092d9b981 */ /* 0x000162000c1e1100 */
[----:B------:R-:W-:-:S02]  /*33a0*/  PRMT R226, RZ, 0x7610, R226 ;  /* 0x00007610ffe27816 */ /* 0x000fc400000000e2 */
[----:B------:R-:W-:Y:S02]  /*33b0*/  LEA.HI.X.SX32 R141, R75, R176, 0x1, P2 ;  /* 0x000000b04b8d7211 */ /* 0x000fe400010f0eff */
[----:B------:R-:W-:Y:S02]  /*33c0*/  LOP3.LUT R148, R230, 0x12, RZ, 0xfc, !PT ;  /* 0x00000012e6947812 */ /* 0x000fe400078efcff */
[-C--:B-1----:R-:W-:Y:S01]  /*33d0*/  IADD3 R144, P3, R76, R170.reuse, RZ ;  /* 0x000000aa4c907210 */ /* 0x082fe20007f7e0ff */
[----:B------:R1:W5:Y:S01]  /*33e0*/  @!P4 LDG.E.U8 R226, desc[UR16][R140.64] ;  /* 0x000000108ce2c981 */ /* 0x000362000c1e1100 */
[----:B0-----:R-:W-:Y:S02]  /*33f0*/  LOP3.LUT R143, R230, 0x14, RZ, 0xfc, !PT ;  /* 0x00000014e68f7812 */ /* 0x001fe400078efcff */
[----:B------:R-:W-:Y:S02]  /*3400*/  ISETP.GE.AND P2, PT, R148, UR11, PT ;  /* 0x0000000b94007c0c */ /* 0x000fe4000bf46270 */
[----:B------:R-:W-:-:S02]  /*3410*/  IADD3 R142, P4, R77, R170, RZ ;  /* 0x000000aa4d8e7210 */ /* 0x000fc40007f9e0ff */
[----:B------:R-:W-:Y:S02]  /*3420*/  PRMT R225, RZ, 0x7610, R225 ;  /* 0x00007610ffe17816 */ /* 0x000fe400000000e1 */
[-C--:B------:R-:W-:Y:S02]  /*3430*/  LEA.HI.X.SX32 R145, R76, R176.reuse, 0x1, P3 ;  /* 0x000000b04c917211 */ /* 0x080fe400018f0eff */
[----:B------:R-:W-:Y:S02]  /*3440*/  ISETP.GE.AND P3, PT, R143, UR11, PT ;  /* 0x0000000b8f007c0c */ /* 0x000fe4000bf66270 */
[----:B------:R-:W-:Y:S01]  /*3450*/  PRMT R223, RZ, 0x7610, R223 ;  /* 0x00007610ffdf7816 */ /* 0x000fe200000000df */
[----:B------:R0:W5:Y:S01]  /*3460*/  @!P1 LDG.E.U8 R225, desc[UR16][R144.64] ;  /* 0x0000001090e19981 */ /* 0x000162000c1e1100 */
[----:B------:R-:W-:Y:S02]  /*3470*/  LEA.HI.X.SX32 R143, R77, R176, 0x1, P4 ;  /* 0x000000b04d8f7211 */ /* 0x000fe400020f0eff */
[----:B------:R-:W-:-:S02]  /*3480*/  IADD3 R146, P6, R78, R170, RZ ;  /* 0x000000aa4e927210 */ /* 0x000fc40007fde0ff */
[C---:B------:R-:W-:Y:S01]  /*3490*/  LOP3.LUT R148, R230.reuse, 0x16, RZ, 0xfc, !PT ;  /* 0x00000016e6947812 */ /* 0x040fe200078efcff */
[----:B------:R0:W5:Y:S01]  /*34a0*/  @!P5 LDG.E.U8 R223, desc[UR16][R142.64] ;  /* 0x000000108edfd981 */ /* 0x000162000c1e1100 */
[----:B-1----:R-:W-:Y:S02]  /*34b0*/  LOP3.LUT R141, R230, 0x18, RZ, 0xfc, !PT ;  /* 0x00000018e68d7812 */ /* 0x002fe400078efcff */
[----:B------:R-:W-:Y:S02]  /*34c0*/  IADD3 R140, P1, R79, R170, RZ ;  /* 0x000000aa4f8c7210 */ /* 0x000fe40007f3e0ff */
[----:B------:R-:W-:Y:S02]  /*34d0*/  PRMT R222, RZ, 0x7610, R222 ;  /* 0x00007610ffde7816 */ /* 0x000fe400000000de */
[----:B------:R-:W-:Y:S02]  /*34e0*/  LEA.HI.X.SX32 R147, R78, R176, 0x1, P6 ;  /* 0x000000b04e937211 */ /* 0x000fe400030f0eff */
[----:B------:R-:W-:-:S02]  /*34f0*/  ISETP.GE.AND P4, PT, R148, UR11, PT ;  /* 0x0000000b94007c0c */ /* 0x000fc4000bf86270 */
[----:B------:R-:W-:Y:S01]  /*3500*/  ISETP.GE.AND P5, PT, R141, UR11, PT ;  /* 0x0000000b8d007c0c */ /* 0x000fe2000bfa6270 */
[----:B------:R1:W5:Y:S01]  /*3510*/  @!P2 LDG.E.U8 R222, desc[UR16][R146.64] ;  /* 0x0000001092dea981 */ /* 0x000362000c1e1100 */
[----:B------:R-:W-:Y:S02]  /*3520*/  PRMT R221, RZ, 0x7610, R221 ;  /* 0x00007610ffdd7816 */ /* 0x000fe400000000dd */
        /* <DEDUP_REMOVED lines=13> */
[-C--:B-1----:R-:W-:Y:S02]  /*3600*/  IADD3 R146, P4, R82, R170.reuse, RZ ;  /* 0x000000aa52927210 */ /* 0x082fe40007f9e0ff */
[C---:B------:R-:W-:Y:S01]  /*3610*/  LOP3.LUT R148, R230.reuse, 0x20, RZ, 0xfc, !PT ;  /* 0x00000020e6947812 */ /* 0x040fe200078efcff */
[----:B------:R1:W5:Y:S01]  /*3620*/  @!P5 LDG.E.U8 R208, desc[UR16][R142.64] ;  /* 0x000000108ed0d981 */ /* 0x000362000c1e1100 */
[----:B0-----:R-:W-:Y:S02]  /*3630*/  LOP3.LUT R141, R230, 0x22, RZ, 0xfc, !PT ;  /* 0x00000022e68d7812 */ /* 0x001fe400078efcff */
[----:B------:R-:W-:Y:S02]  /*3640*/  IADD3 R140, P5, R83, R170, RZ ;  /* 0x000000aa538c7210 */ /* 0x000fe40007fbe0ff */
[----:B------:R-:W-:-:S02]  /*3650*/  PRMT R219, RZ, 0x7610, R219 ;  /* 0x00007610ffdb7816 */ /* 0x000fc400000000db */
[-C--:B------:R-:W-:Y:S02]  /*3660*/  LEA.HI.X.SX32 R147, R82, R176.reuse, 0x1, P4 ;  /* 0x000000b052937211 */ /* 0x080fe400020f0eff */
[----:B------:R-:W-:Y:S02]  /*3670*/  ISETP.GE.AND P3, PT, R148, UR11, PT ;  /* 0x0000000b94007c0c */ /* 0x000fe4000bf66270 */
[----:B------:R-:W-:Y:S01]  /*3680*/  ISETP.GE.AND P4, PT, R141, UR11, PT ;  /* 0x0000000b8d007c0c */ /* 0x000fe2000bf86270 */
[----:B------:R0:W5:Y:S01]  /*3690*/  @!P1 LDG.E.U8 R219, desc[UR16][R146.64] ;  /* 0x0000001092db9981 */ /* 0x000162000c1e1100 */
[----:B------:R-:W-:Y:S02]  /*36a0*/  PRMT R218, RZ, 0x7610, R218 ;  /* 0x00007610ffda7816 */ /* 0x000fe400000000da */
        /* <DEDUP_REMOVED lines=13> */
[----:B------:R-:W-:Y:S02]  /*3780*/  LOP3.LUT R148, R230, 0x28, RZ, 0xfc, !PT ;  /* 0x00000028e6947812 */ /* 0x000fe400078efcff */
[----:B0-----:R-:W-:Y:S01]  /*3790*/  IADD3 R146, P3, R86, R170, RZ ;  /* 0x000000aa56927210 */ /* 0x001fe20007f7e0ff */
[----:B------:R0:W5:Y:S01]  /*37a0*/  @!P4 LDG.E.U8 R214, desc[UR16][R142.64] ;  /* 0x000000108ed6c981 */ /* 0x000162000c1e1100 */
[----:B------:R-:W-:-:S02]  /*37b0*/  LOP3.LUT R141, R230, 0x2a, RZ, 0xfc, !PT ;  /* 0x0000002ae68d7812 */ /* 0x000fc400078efcff */
[----:B------:R-:W-:Y:S02]  /*37c0*/  ISETP.GE.AND P2, PT, R148, UR11, PT ;  /* 0x0000000b94007c0c */ /* 0x000fe4000bf46270 */
[----:B------:R-:W-:Y:S02]  /*37d0*/  IADD3 R140, P4, R87, R170, RZ ;  /* 0x000000aa578c7210 */ /* 0x000fe40007f9e0ff */
[----:B------:R-:W-:Y:S02]  /*37e0*/  PRMT R213, RZ, 0x7610, R213 ;  /* 0x00007610ffd57816 */ /* 0x000fe400000000d5 */
[----:B------:R-:W-:Y:S02]  /*37f0*/  LEA.HI.X.SX32 R147, R86, R176, 0x1, P3 ;  /* 0x000000b056937211 */ /* 0x000fe400018f0eff */
[----:B------:R-:W-:Y:S02]  /*3800*/  LOP3.LUT R148, R230, 0x2c, RZ, 0xfc, !PT ;  /* 0x0000002ce6947812 */ /* 0x000fe400078efcff */
[----:B------:R-:W-:Y:S01]  /*3810*/  ISETP.GE.AND P3, PT, R141, UR11, PT ;  /* 0x0000000b8d007c0c */ /* 0x000fe2000bf66270 */
[----:B------:R0:W5:Y:S01]  /*3820*/  @!P5 LDG.E.U8 R213, desc[UR16][R146.64] ;  /* 0x0000001092d5d981 */ /* 0x000162000c1e1100 */
[----:B------:R-:W-:-:S02]  /*3830*/  PRMT R212, RZ, 0x7610, R212 ;  /* 0x00007610ffd47816 */ /* 0x000fc400000000d4 */
[----:B------:R-:W-:Y:S02]  /*3840*/  LEA.HI.X.SX32 R141, R87, R176, 0x1, P4 ;  /* 0x000000b0578d7211 */ /* 0x000fe400020f0eff */
[-C--:B-1----:R-:W-:Y:S02]  /*3850*/  IADD3 R144, P6, R88, R170.reuse, RZ ;  /* 0x000000aa58907210 */ /* 0x082fe40007fde0ff */
[----:B------:R-:W-:Y:S01]  /*3860*/  ISETP.GE.AND P4, PT, R148, UR11, PT ;  /* 0x0000000b94007c0c */ /* 0x000fe2000bf86270 */
[----:B------:R1:W5:Y:S01]  /*3870*/  @!P1 LDG.E.U8 R212, desc[UR16][R140.64] ;  /* 0x000000108cd49981 */ /* 0x000362000c1e1100 */
[----:B0-----:R-:W-:Y:S02]  /*3880*/  LOP3.LUT R143, R230, 0x30, RZ, 0xfc, !PT ;  /* 0x00000030e68f7812 */ /* 0x001fe400078efcff */
[----:B------:R-:W-:Y:S02]  /*3890*/  IADD3 R142, P5, R89, R170, RZ ;  /* 0x000000aa598e7210 */ /* 0x000fe40007fbe0ff */
[----:B------:R-:W-:-:S02]  /*38a0*/  PRMT R196, RZ, 0x7610, R196 ;  /* 0x00007610ffc47816 */ /* 0x000fc400000000c4 */
[----:B------:R-:W-:Y:S02]  /*38b0*/  LEA.HI.X.SX32 R145, R88, R176, 0x1, P6 ;  /* 0x000000b058917211 */ /* 0x000fe400030f0eff */
[----:B------:R-:W-:Y:S02]  /*38c0*/  ISETP.GE.AND P1, PT, R143, UR11, PT ;  /* 0x0000000b8f007c0c */ /* 0x000fe4000bf26270 */
[----:B------:R-:W-:Y:S01]  /*38d0*/  PRMT R210, RZ, 0x7610, R210 ;  /* 0x00007610ffd27816 */ /* 0x000fe200000000d2 */
[----:B------:R0:W5:Y:S01]  /*38e0*/  @!P2 LDG.E.U8 R196, desc[UR16][R144.64] ;  /* 0x0000001090c4a981 */ /* 0x000162000c1e1100 */
[----:B------:R-:W-:Y:S02]  /*38f0*/  IADD3 R146, P6, R90, R170, RZ ;  /* 0x000000aa5a927210 */ /* 0x000fe40007fde0ff */
[----:B------:R-:W-:Y:S02]  /*3900*/  LEA.HI.X.SX32 R143, R89, R176, 0x1, P5 ;  /* 0x000000b0598f7211 */ /* 0x000fe400028f0eff */
[----:B------:R-:W-:-:S02]  /*3910*/  LOP3.LUT R148, R230, 0x32, RZ, 0xfc, !PT ;  /* 0x00000032e6947812 */ /* 0x000fc400078efcff */
[----:B-1----:R-:W-:Y:S01]  /*3920*/  LOP3.LUT R141, R230, 0x34, RZ, 0xfc, !PT ;  /* 0x00000034e68d7812 */ /* 0x002fe200078efcff */
[----:B------:R1:W5:Y:S01]  /*3930*/  @!P3 LDG.E.U8 R210, desc[UR16][R142.64] ;  /* 0x000000108ed2b981 */ /* 0x000362000c1e1100 */
[----:B------:R-:W-:Y:S02]  /*3940*/  PRMT R209, RZ, 0x7610, R209 ;  /* 0x00007610ffd17816 */ /* 0x000fe400000000d1 */
[----:B------:R-:W-:Y:S02]  /*3950*/  IADD3 R140, P2, R91, R170, RZ ;  /* 0x000000aa5b8c7210 */ /* 0x000fe40007f5e0ff */
[----:B------:R-:W-:Y:S02]  /*3960*/  LEA.HI.X.SX32 R147, R90, R176, 0x1, P6 ;  /* 0x000000b05a937211 */ /* 0x000fe400030f0eff */
[----:B------:R-:W-:Y:S02]  /*3970*/  ISETP.GE.AND P5, PT, R148, UR11, PT ;  /* 0x0000000b94007c0c */ /* 0x000fe4000bfa6270 */
[----:B------:R-:W-:Y:S01]  /*3980*/  ISETP.GE.AND P3, PT, R141, UR11, PT ;  /* 0x0000000b8d007c0c */ /* 0x000fe2000bf66270 */
[----:B------:R-:W5:Y:S01]  /*3990*/  @!P4 LDG.E.U8 R209, desc[UR16][R146.64] ;  /* 0x0000001092d1c981 */ /* 0x000f62000c1e1100 */
[----:B------:R-:W-:-:S02]  /*39a0*/  PRMT R206, RZ, 0x7610, R206 ;  /* 0x00007610ffce7816 */ /* 0x000fc400000000ce */
[----:B------:R-:W-:Y:S02]  /*39b0*/  LEA.HI.X.SX32 R141, R91, R176, 0x1, P2 ;  /* 0x000000b05b8d7211 */ /* 0x000fe400010f0eff */
[----:B------:R-:W-:Y:S02]  /*39c0*/  LOP3.LUT R148, R230, 0x36, RZ, 0xfc, !PT ;  /* 0x00000036e6947812 */ /* 0x000fe400078efcff */
[----:B0-----:R-:W-:Y:S01]  /*39d0*/  IADD3 R144, P4, R92, R170, RZ ;  /* 0x000000aa5c907210 */ /* 0x001fe20007f9e0ff */
[----:B------:R0:W5:Y:S01]  /*39e0*/  @!P1 LDG.E.U8 R206, desc[UR16][R140.64] ;  /* 0x000000108cce9981 */ /* 0x000162000c1e1100 */
[----:B-1----:R-:W-:Y:S02]  /*39f0*/  LOP3.LUT R143, R230, 0x38, RZ, 0xfc, !PT ;  /* 0x00000038e68f7812 */ /* 0x002fe400078efcff */
[----:B------:R-:W-:Y:S02]  /*3a00*/  PRMT R205, RZ, 0x7610, R205 ;  /* 0x00007610ffcd7816 */ /* 0x000fe400000000cd */
[----:B------:R-:W-:-:S02]  /*3a10*/  ISETP.GE.AND P2, PT, R148, UR11, PT ;  /* 0x0000000b94007c0c */ /* 0x000fc4000bf46270 */
[----:B------:R-:W-:Y:S02]  /*3a20*/  IADD3 R142, P1, R93, R170, RZ ;  /* 0x000000aa5d8e7210 */ /* 0x000fe40007f3e0ff */
[-C--:B------:R-:W-:Y:S02]  /*3a30*/  LEA.HI.X.SX32 R145, R92, R176.reuse, 0x1, P4 ;  /* 0x000000b05c917211 */ /* 0x080fe400020f0eff */
[----:B------:R-:W-:Y:S02]  /*3a40*/  LOP3.LUT R148, R230, 0x3a, RZ, 0xfc, !PT ;  /* 0x0000003ae6947812 */ /* 0x000fe400078efcff */
[----:B------:R-:W-:Y:S01]  /*3a50*/  ISETP.GE.AND P4, PT, R143, UR11, PT ;  /* 0x0000000b8f007c0c */ /* 0x000fe2000bf86270 */
[----:B------:R1:W5:Y:S01]  /*3a60*/  @!P5 LDG.E.U8 R205, desc[UR16][R144.64] ;  /* 0x0000001090cdd981 */ /* 0x000362000c1e1100 */
[----:B------:R-:W-:Y:S02]  /*3a70*/  LEA.HI.X.SX32 R143, R93, R176, 0x1, P1 ;  /* 0x000000b05d8f7211 */ /* 0x000fe400008f0eff */
[----:B------:R-:W-:-:S02]  /*3a80*/  ISETP.GE.AND P1, PT, R148, UR11, PT ;  /* 0x0000000b94007c0c */ /* 0x000fc4000bf26270 */
[----:B------:R-:W-:Y:S02]  /*3a90*/  PRMT R204, RZ, 0x7610, R204 ;  /* 0x00007610ffcc7816 */ /* 0x000fe400000000cc */
[-C--:B0-----:R-:W-:Y:S02]  /*3aa0*/  IADD3 R140, P6, R94, R170.reuse, RZ ;  /* 0x000000aa5e8c7210 */ /* 0x081fe40007fde0ff */
[----:B------:R-:W-:Y:S02]  /*3ab0*/  IADD3 R148, P5, R95, R170, RZ ;  /* 0x000000aa5f947210 */ /* 0x000fe40007fbe0ff */
[----:B------:R-:W-:Y:S01]  /*3ac0*/  LOP3.LUT R146, R230, 0x3c, RZ, 0xfc, !PT ;  /* 0x0000003ce6927812 */ /* 0x000fe200078efcff */
[----:B------:R0:W5:Y:S01]  /*3ad0*/  @!P3 LDG.E.U8 R204, desc[UR16][R142.64] ;  /* 0x000000108eccb981 */ /* 0x000162000c1e1100 */
[----:B------:R-:W-:Y:S02]  /*3ae0*/  PRMT R203, RZ, 0x7610, R203 ;  /* 0x00007610ffcb7816 */ /* 0x000fe400000000cb */
[----:B------:R-:W-:-:S02]  /*3af0*/  PRMT R202, RZ, 0x7610, R202 ;  /* 0x00007610ffca7816 */ /* 0x000fc400000000ca */
[-C--:B------:R-:W-:Y:S02]  /*3b00*/  LEA.HI.X.SX32 R141, R94, R176.reuse, 0x1, P6 ;  /* 0x000000b05e8d7211 */ /* 0x080fe400030f0eff */
[----:B------:R-:W-:Y:S02]  /*3b10*/  LEA.HI.X.SX32 R149, R95, R176, 0x1, P5 ;  /* 0x000000b05f957211 */ /* 0x000fe400028f0eff */
[----:B------:R-:W-:Y:S01]  /*3b20*/  ISETP.GE.AND P3, PT, R146, UR11, PT ;  /* 0x0000000b92007c0c */ /* 0x000fe2000bf66270 */
[----:B------:R0:W5:Y:S01]  /*3b30*/  @!P2 LDG.E.U8 R203, desc[UR16][R140.64] ;  /* 0x000000108ccba981 */ /* 0x000162000c1e1100 */
[----:B-1----:R-:W-:-:S03]  /*3b40*/  IADD3 R144, P2, R96, R170, RZ ;  /* 0x000000aa60907210 */ /* 0x002fc60007f5e0ff */
[----:B------:R-:W5:Y:S01]  /*3b50*/  @!P4 LDG.E.U8 R202, desc[UR16][R148.64] ;  /* 0x0000001094cac981 */ /* 0x000f62000c1e1100 */
[C---:B0-----:R-:W-:Y:S02]  /*3b60*/  IADD3 R142, P4, R97.reuse, R170, RZ ;  /* 0x000000aa618e7210 */ /* 0x041fe40007f9e0ff */
[----:B------:R-:W-:Y:S02]  /*3b70*/  PRMT R200, RZ, 0x7610, R200 ;  /* 0x00007610ffc87816 */ /* 0x000fe400000000c8 */
[----:B------:R-:W-:Y:S02]  /*3b80*/  PRMT R198, RZ, 0x7610, R198 ;  /* 0x00007610ffc67816 */ /* 0x000fe400000000c6 */
[-C--:B------:R-:W-:Y:S02]  /*3b90*/  LEA.HI.X.SX32 R145, R96, R176.reuse, 0x1, P2 ;  /* 0x000000b060917211 */ /* 0x080fe400010f0eff */
[----:B------:R-:W-:-:S03]  /*3ba0*/  LEA.HI.X.SX32 R143, R97, R176, 0x1, P4 ;  /* 0x000000b0618f7211 */ /* 0x000fc600020f0eff */
[----:B------:R-:W5:Y:S01]  /*3bb0*/  @!P1 LDG.E.U8 R200, desc[UR16][R144.64] ;  /* 0x0000001090c89981 */ /* 0x000f62000c1e1100 */
[----:B------:R-:W-:-:S03]  /*3bc0*/  SHF.R.S32.HI R185, RZ, 0x1f, R178 ;  /* 0x0000001fffb97819 */ /* 0x000fc600000114b2 */
[----:B------:R0:W5:Y:S01]  /*3bd0*/  @!P3 LDG.E.U8 R198, desc[UR16][R142.64] ;  /* 0x000000108ec6b981 */ /* 0x000162000c1e1100 */
[----:B------:R-:W-:-:S05]  /*3be0*/  IADD3 R140, P1, R178, R165, RZ ;  /* 0x000000a5b28c7210 */ /* 0x000fca0007f3e0ff */
[----:B------:R-:W-:Y:S01]  /*3bf0*/  IMAD.X R141, R185, 0x1, R174, P1 ;  /* 0x00000001b98d7824 */ /* 0x000fe200008e06ae */
[----:B------:R-:W-:-:S05]  /*3c00*/  IADD3 R150, P1, R178, R163, RZ ;  /* 0x000000a3b2967210 */ /* 0x000fca0007f3e0ff */
[C---:B------:R-:W-:Y:S01]  /*3c10*/  IMAD.X R151, R185.reuse, 0x1, R173, P1 ;  /* 0x00000001b9977824 */ /* 0x040fe200008e06ad */
[C---:B0-----:R-:W-:Y:S02]  /*3c20*/  IADD3 R142, P1, R178.reuse, R159, RZ ;  /* 0x0000009fb28e7210 */ /* 0x041fe40007f3e0ff */
[----:B------:R-:W-:Y:S01]  /*3c30*/  PRMT R193, RZ, 0x7610, R193 ;  /* 0x00007610ffc17816 */ /* 0x000fe200000000c1 */
[----:B------:R-:W-:Y:S02]  /*3c40*/  BAR.SYNC.DEFER_BLOCKING 0x0 ;  /* 0x0000000000007b1d */ /* 0x000fe40000010000 */
[----:B------:R-:W-:Y:S01]  /*3c50*/  IMAD.X R143, R185, 0x1, R171, P1 ;  /* 0x00000001b98f7824 */ /* 0x000fe200008e06ab */
[----:B------:R-:W-:Y:S02]  /*3c60*/  IADD3 R148, P1, R178, R157, RZ ;  /* 0x0000009db2947210 */ /* 0x000fe40007f3e0ff */
[----:B------:R-:W-:-:S03]  /*3c70*/  PRMT R189, RZ, 0x7610, R189 ;  /* 0x00007610ffbd7816 */ /* 0x000fc600000000bd */
[C---:B------:R-:W-:Y:S01]  /*3c80*/  IMAD.X R149, R185.reuse, 0x1, R169, P1 ;  /* 0x00000001b9957824 */ /* 0x040fe200008e06a9 */
[C---:B------:R-:W-:Y:S02]  /*3c90*/  IADD3 R146, P2, R178.reuse, R167, RZ ;  /* 0x000000a7b2927210 */ /* 0x040fe40007f5e0ff */
[----:B------:R-:W-:Y:S02]  /*3ca0*/  PRMT R199, RZ, 0x7610, R199 ;  /* 0x00007610ffc77816 */ /* 0x000fe400000000c7 */
[----:B------:R-:W-:Y:S01]  /*3cb0*/  PRMT R201, RZ, 0x7610, R201 ;  /* 0x00007610ffc97816 */ /* 0x000fe200000000c9 */
[----:B------:R-:W-:Y:S01]  /*3cc0*/  IMAD.X R147, R185, 0x1, R175, P2 ;  /* 0x00000001b9937824 */ /* 0x000fe200010e06af */
[----:B------:R-:W-:Y:S01]  /*3cd0*/  IADD3 R144, P2, R178, R161, RZ ;  /* 0x000000a1b2907210 */ /* 0x000fe20007f5e0ff */
[----:B------:R0:W5:Y:S04]  /*3ce0*/  @!P0 LDG.E.U8 R193, desc[UR16][R140.64] ;  /* 0x000000108cc18981 */ /* 0x000168000c1e1100 */
[----:B------:R1:W5:Y:S01]  /*3cf0*/  @!P0 LDG.E.U8 R189, desc[UR16][R150.64] ;  /* 0x0000001096bd8981 */ /* 0x000362000c1e1100 */
[----:B------:R-:W-:-:S03]  /*3d00*/  PRMT R182, RZ, 0x7610, R182 ;  /* 0x00007610ffb67816 */ /* 0x000fc600000000b6 */
[----:B------:R2:W5:Y:S01]  /*3d10*/  @!P0 LDG.E.U8 R199, desc[UR16][R142.64] ;  /* 0x000000108ec78981 */ /* 0x000562000c1e1100 */
[----:B0-----:R-:W-:-:S03]  /*3d20*/  IADD3 R140, P1, R178, R153, RZ ;  /* 0x00000099b28c7210 */ /* 0x001fc60007f3e0ff */
[----:B------:R0:W5:Y:S02]  /*3d30*/  @!P0 LDG.E.U8 R201, desc[UR16][R146.64] ;  /* 0x0000001092c98981 */ /* 0x000164000c1e1100 */
[C---:B------:R-:W-:Y:S01]  /*3d40*/  IMAD.X R141, R185.reuse, 0x1, R166, P1 ;  /* 0x00000001b98d7824 */ /* 0x040fe200008e06a6 */
[C---:B-1----:R-:W-:Y:S01]  /*3d50*/  IADD3 R150, P1, R178.reuse, R139, RZ ;  /* 0x0000008bb2967210 */ /* 0x042fe20007f3e0ff */
[C---:B------:R-:W-:Y:S01]  /*3d60*/  IMAD.X R145, R185.reuse, 0x1, R172, P2 ;  /* 0x00000001b9917824 */ /* 0x040fe200010e06ac */
[----:B------:R-:W-:Y:S02]  /*3d70*/  PRMT R188, RZ, 0x7610, R188 ;  /* 0x00007610ffbc7816 */ /* 0x000fe400000000bc */
[----:B------:R1:W5:Y:S01]  /*3d80*/  @!P0 LDG.E.U8 R182, desc[UR16][R140.64] ;  /* 0x000000108cb68981 */ /* 0x000362000c1e1100 */
[----:B------:R-:W-:Y:S01]  /*3d90*/  IMAD.X R151, R185, 0x1, R164, P1 ;  /* 0x00000001b9977824 */ /* 0x000fe200008e06a4 */
[C---:B--2---:R-:W-:Y:S02]  /*3da0*/  IADD3 R142, P1, R178.reuse, R135, RZ ;  /* 0x00000087b28e7210 */ /* 0x044fe40007f3e0ff */
[----:B0-----:R-:W-:-:S03]  /*3db0*/  IADD3 R146, P2, R178, R155, RZ ;  /* 0x0000009bb2927210 */ /* 0x001fc60007f5e0ff */
[C---:B------:R-:W-:Y:S02]  /*3dc0*/  IMAD.X R143, R185.reuse, 0x1, R160, P1 ;  /* 0x00000001b98f7824 */ /* 0x040fe400008e06a0 */
[C---:B------:R-:W-:Y:S01]  /*3dd0*/  IMAD.X R147, R185.reuse, 0x1, R168, P2 ;  /* 0x00000001b9937824 */ /* 0x040fe200010e06a8 */
[----:B-1----:R-:W-:Y:S02]  /*3de0*/  IADD3 R140, P1, R178, R133, RZ ;  /* 0x00000085b28c7210 */ /* 0x002fe40007f3e0ff */
[----:B------:R-:W-:Y:S02]  /*3df0*/  PRMT R187, RZ, 0x7610, R187 ;  /* 0x00007610ffbb7816 */ /* 0x000fe400000000bb */
[----:B------:R0:W2:Y:S01]  /*3e00*/  @!P0 LDG.E.U8 R188, desc[UR16][R146.64] ;  /* 0x0000001092bc8981 */ /* 0x0000a2000c1e1100 */
[----:B------:R-:W-:Y:S01]  /*3e10*/  IMAD.X R141, R185, 0x1, R158, P1 ;  /* 0x00000001b98d7824 */ /* 0x000fe200008e069e */
[----:B------:R-:W-:Y:S02]  /*3e20*/  PRMT R184, RZ, 0x7610, R184 ;  /* 0x00007610ffb87816 */ /* 0x000fe400000000b8 */
[----:B------:R1:W2:Y:S01]  /*3e30*/  @!P0 LDG.E.U8 R187, desc[UR16][R142.64] ;  /* 0x000000108ebb8981 */ /* 0x0002a2000c1e1100 */
[----:B------:R-:W-:-:S02]  /*3e40*/  PRMT R180, RZ, 0x7610, R180 ;  /* 0x00007610ffb47816 */ /* 0x000fc400000000b4 */
[----:B------:R-:W-:Y:S01]  /*3e50*/  PRMT R192, RZ, 0x7610, R192 ;  /* 0x00007610ffc07816 */ /* 0x000fe200000000c0 */
[----:B------:R3:W2:Y:S01]  /*3e60*/  @!P0 LDG.E.U8 R184, desc[UR16][R144.64] ;  /* 0x0000001090b88981 */ /* 0x0006a2000c1e1100 */
[----:B0-----:R-:W-:-:S03]  /*3e70*/  IADD3 R146, P1, R178, R129, RZ ;  /* 0x00000081b2927210 */ /* 0x001fc60007f3e0ff */
[----:B------:R0:W2:Y:S02]  /*3e80*/  @!P0 LDG.E.U8 R180, desc[UR16][R140.64] ;  /* 0x000000108cb48981 */ /* 0x0000a4000c1e1100 */
[C---:B------:R-:W-:Y:S01]  /*3e90*/  IMAD.X R147, R185.reuse, 0x1, R154, P1 ;  /* 0x00000001b9937824 */ /* 0x040fe200008e069a */
[C---:B-1----:R-:W-:Y:S01]  /*3ea0*/  IADD3 R142, P1, R178.reuse, R127, RZ ;  /* 0x0000007fb28e7210 */ /* 0x042fe20007f3e0ff */
[----:B------:R1:W2:Y:S01]  /*3eb0*/  @!P0 LDG.E.U8 R192, desc[UR16][R148.64] ;  /* 0x0000001094c08981 */ /* 0x0002a2000c1e1100 */
[C---:B---3--:R-:W-:Y:S02]  /*3ec0*/  IADD3 R144, P2, R178.reuse, R137, RZ ;  /* 0x00000089b2907210 */ /* 0x048fe40007f5e0ff */
[----:B------:R-:W-:Y:S01]  /*3ed0*/  PRMT R190, RZ, 0x7610, R190 ;  /* 0x00007610ffbe7816 */ /* 0x000fe200000000be */
[C---:B------:R-:W-:Y:S01]  /*3ee0*/  IMAD.X R143, R185.reuse, 0x1, R152, P1 ;  /* 0x00000001b98f7824 */ /* 0x040fe200008e0698 */
[----:B------:R-:W-:Y:S01]  /*3ef0*/  SHF.R.S32.HI R183, RZ, 0x1f, R178 ;  /* 0x0000001fffb77819 */ /* 0x000fe200000114b2 */
[----:B------:R-:W-:Y:S01]  /*3f00*/  IMAD.X R145, R185, 0x1, R162, P2 ;  /* 0x00000001b9917824 */ /* 0x000fe200010e06a2 */
[----:B0-----:R-:W-:-:S02]  /*3f10*/  IADD3 R140, P1, R178, R105, RZ ;  /* 0x00000069b28c7210 */ /* 0x001fc40007f3e0ff */
[----:B------:R-:W-:Y:S01]  /*3f20*/  PRMT R195, RZ, 0x7610, R195 ;  /* 0x00007610ffc37816 */ /* 0x000fe200000000c3 */
[----:B------:R0:W3:Y:S01]  /*3f30*/  @!P0 LDG.E.U8 R190, desc[UR16][R146.64] ;  /* 0x0000001092be8981 */ /* 0x0000e2000c1e1100 */
[----:B-1----:R-:W-:Y:S01]  /*3f40*/  IADD3 R148, P2, R178, R131, RZ ;  /* 0x00000083b2947210 */ /* 0x002fe20007f5e0ff */
[----:B------:R-:W-:-:S04]  /*3f50*/  IMAD.X R141, R183, 0x1, R118, P1 ;  /* 0x00000001b78d7824 */ /* 0x000fc800008e0676 */
[----:B------:R-:W-:Y:S01]  /*3f60*/  IMAD.X R149, R185, 0x1, R156, P2 ;  /* 0x00000001b9957824 */ /* 0x000fe200010e069c */
[----:B0-----:R-:W-:-:S04]  /*3f70*/  IADD3 R146, P1, R178, R107, RZ ;  /* 0x0000006bb2927210 */ /* 0x001fc80007f3e0ff */
[----:B------:R0:W2:Y:S01]  /*3f80*/  @!P0 LDG.E.U8 R195, desc[UR16][R148.64] ;  /* 0x0000001094c38981 */ /* 0x0000a2000c1e1100 */
[----:B------:R-:W-:Y:S02]  /*3f90*/  PRMT R232, RZ, 0x7610, R232 ;  /* 0x00007610ffe87816 */ /* 0x000fe400000000e8 */
[----:B------:R-:W-:Y:S01]  /*3fa0*/  PRMT R191, RZ, 0x7610, R191 ;  /* 0x00007610ffbf7816 */ /* 0x000fe200000000bf */
[----:B------:R-:W-:Y:S01]  /*3fb0*/  IMAD.X R147, R183, 0x1, R120, P1 ;  /* 0x00000001b7937824 */ /* 0x000fe200008e0678 */
[----:B------:R-:W-:Y:S02]  /*3fc0*/  PRMT R186, RZ, 0x7610, R186 ;  /* 0x00007610ffba7816 */ /* 0x000fe400000000ba */
[----:B------:R1:W3:Y:S01]  /*3fd0*/  @!P0 LDG.E.U8 R232, desc[UR16][R140.64] ;  /* 0x000000108ce88981 */ /* 0x0002e2000c1e1100 */
[----:B0-----:R-:W-:-:S03]  /*3fe0*/  IADD3 R148, P1, R178, R111, RZ ;  /* 0x0000006fb2947210 */ /* 0x001fc60007f3e0ff */
[----:B------:R0:W3:Y:S01]  /*3ff0*/  @!P0 LDG.E.U8 R191, desc[UR16][R144.64] ;  /* 0x0000001090bf8981 */ /* 0x0000e2000c1e1100 */
[----:B------:R-:W-:Y:S01]  /*4000*/  PRMT R197, RZ, 0x7610, R197 ;  /* 0x00007610ffc57816 */ /* 0x000fe200000000c5 */
[C---:B------:R-:W-:Y:S02]  /*4010*/  IMAD.X R149, R183.reuse, 0x1, R124, P1 ;  /* 0x00000001b7957824 */ /* 0x040fe400008e067c */
[----:B------:R4:W3:Y:S01]  /*4020*/  @!P0 LDG.E.U8 R186, desc[UR16][R142.64] ;  /* 0x000000108eba8981 */ /* 0x0008e2000c1e1100 */
[C---:B-1----:R-:W-:Y:S02]  /*4030*/  IADD3 R140, P1, R178.reuse, R113, RZ ;  /* 0x00000071b28c7210 */ /* 0x042fe40007f3e0ff */
[----:B------:R-:W-:Y:S01]  /*4040*/  PRMT R235, RZ, 0x7610, R235 ;  /* 0x00007610ffeb7816 */ /* 0x000fe200000000eb */
[----:B------:R1:W3:Y:S01]  /*4050*/  @!P0 LDG.E.U8 R197, desc[UR16][R150.64] ;  /* 0x0000001096c58981 */ /* 0x0002e2000c1e1100 */
[----:B0-----:R-:W-:Y:S01]  /*4060*/  IADD3 R144, P2, R178, R104, RZ ;  /* 0x00000068b2907210 */ /* 0x001fe20007f5e0ff */
[----:B------:R-:W-:Y:S01]  /*4070*/  IMAD.X R141, R183, 0x1, R126, P1 ;  /* 0x00000001b78d7824 */ /* 0x000fe200008e067e */
[----:B------:R-:W-:-:S02]  /*4080*/  PRMT R233, RZ, 0x7610, R233 ;  /* 0x00007610ffe97816 */ /* 0x000fc400000000e9 */
[----:B------:R0:W3:Y:S01]  /*4090*/  @!P0 LDG.E.U8 R235, desc[UR16][R146.64] ;  /* 0x0000001092eb8981 */ /* 0x0000e2000c1e1100 */
[----:B------:R-:W-:Y:S01]  /*40a0*/  IMAD.X R145, R183, 0x1, R116, P2 ;  /* 0x00000001b7917824 */ /* 0x000fe200010e0674 */
[C---:B----4-:R-:W-:Y:S02]  /*40b0*/  IADD3 R142, P1, R178.reuse, R117, RZ ;  /* 0x00000075b28e7210 */ /* 0x050fe40007f3e0ff */
[----:B-1----:R-:W-:-:S03]  /*40c0*/  IADD3 R150, P2, R178, R109, RZ ;  /* 0x0000006db2967210 */ /* 0x002fc60007f5e0ff */
[C---:B------:R-:W-:Y:S02]  /*40d0*/  IMAD.X R143, R183.reuse, 0x1, R130, P1 ;  /* 0x00000001b78f7824 */ /* 0x040fe400008e0682 */
[C---:B------:R-:W-:Y:S01]  /*40e0*/  IMAD.X R151, R183.reuse, 0x1, R122, P2 ;  /* 0x00000001b7977824 */ /* 0x040fe200010e067a */
[----:B0-----:R-:W-:Y:S02]  /*40f0*/  IADD3 R146, P1, R178, R119, RZ ;  /* 0x00000077b2927210 */ /* 0x001fe40007f3e0ff */
[----:B------:R-:W-:Y:S02]  /*4100*/  PRMT R236, RZ, 0x7610, R236 ;  /* 0x00007610ffec7816 */ /* 0x000fe400000000ec */
[----:B------:R0:W4:Y:S01]  /*4110*/  @!P0 LDG.E.U8 R233, desc[UR16][R150.64] ;  /* 0x0000001096e98981 */ /* 0x000122000c1e1100 */
[----:B------:R-:W-:Y:S01]  /*4120*/  IMAD.X R147, R183, 0x1, R132, P1 ;  /* 0x00000001b7937824 */ /* 0x000fe200008e0684 */
[----:B------:R-:W-:Y:S02]  /*4130*/  PRMT R185, RZ, 0x7610, R185 ;  /* 0x00007610ffb97816 */ /* 0x000fe400000000b9 */
[----:B------:R1:W4:Y:S01]  /*4140*/  @!P0 LDG.E.U8 R236, desc[UR16][R140.64] ;  /* 0x000000108cec8981 */ /* 0x000322000c1e1100 */
[----:B------:R-:W-:-:S02]  /*4150*/  PRMT R238, RZ, 0x7610, R238 ;  /* 0x00007610ffee7816 */ /* 0x000fc400000000ee */
[----:B------:R-:W-:Y:S01]  /*4160*/  PRMT R234, RZ, 0x7610, R234 ;  /* 0x00007610ffea7816 */ /* 0x000fe200000000ea */
[----:B------:R1:W4:Y:S01]  /*4170*/  @!P0 LDG.E.U8 R185, desc[UR16][R144.64] ;  /* 0x0000001090b98981 */ /* 0x000322000c1e1100 */
[C---:B0-----:R-:W-:Y:S02]  /*4180*/  IADD3 R150, P1, R178.reuse, R123, RZ ;  /* 0x0000007bb2967210 */ /* 0x041fe40007f3e0ff */
[----:B------:R-:W-:Y:S01]  /*4190*/  PRMT R237, RZ, 0x7610, R237 ;  /* 0x00007610ffed7816 */ /* 0x000fe200000000ed */
[----:B------:R0:W4:Y:S02]  /*41a0*/  @!P0 LDG.E.U8 R238, desc[UR16][R142.64] ;  /* 0x000000108eee8981 */ /* 0x000124000c1e1100 */
[----:B------:R-:W-:Y:S01]  /*41b0*/  IMAD.X R151, R183, 0x1, R136, P1 ;  /* 0x00000001b7977824 */ /* 0x000fe200008e0688 */
[C---:B-1----:R-:W-:Y:S01]  /*41c0*/  IADD3 R140, P1, R178.reuse, R125, RZ ;  /* 0x0000007db28c7210 */ /* 0x042fe20007f3e0ff */
[----:B------:R1:W4:Y:S01]  /*41d0*/  @!P0 LDG.E.U8 R234, desc[UR16][R148.64] ;  /* 0x0000001094ea8981 */ /* 0x000322000c1e1100 */
[----:B------:R-:W-:-:S03]  /*41e0*/  IADD3 R144, P2, R178, R115, RZ ;  /* 0x00000073b2907210 */ /* 0x000fc60007f5e0ff */
[C---:B------:R-:W-:Y:S02]  /*41f0*/  IMAD.X R141, R183.reuse, 0x1, R138, P1 ;  /* 0x00000001b78d7824 */ /* 0x040fe400008e068a */
[C---:B------:R-:W-:Y:S01]  /*4200*/  IMAD.X R145, R183.reuse, 0x1, R128, P2 ;  /* 0x00000001b7917824 */ /* 0x040fe200010e0680 */
[C---:B0-----:R-:W-:Y:S02]  /*4210*/  IADD3 R142, P1, R178.reuse, R103, RZ ;  /* 0x00000067b28e7210 */ /* 0x041fe40007f3e0ff */
[----:B-1----:R-:W-:Y:S02]  /*4220*/  IADD3 R148, P2, R178, R121, RZ ;  /* 0x00000079b2947210 */ /* 0x002fe40007f5e0ff */
[----:B------:R0:W4:Y:S01]  /*4230*/  @!P0 LDG.E.U8 R237, desc[UR16][R144.64] ;  /* 0x0000001090ed8981 */ /* 0x000122000c1e1100 */
[----:B------:R-:W-:Y:S01]  /*4240*/  PRMT R240, RZ, 0x7610, R240 ;  /* 0x00007610fff07816 */ /* 0x000fe200000000f0 */
[C---:B------:R-:W-:Y:S02]  /*4250*/  IMAD.X R143, R183.reuse, 0x1, R114, P1 ;  /* 0x00000001b78f7824 */ /* 0x040fe400008e0672 */
[----:B------:R-:W-:Y:S01]  /*4260*/  IMAD.X R149, R183, 0x1, R134, P2 ;  /* 0x00000001b7957824 */ /* 0x000fe200010e0686 */
[----:B------:R-:W-:-:S04]  /*4270*/  PRMT R239, RZ, 0x7610, R239 ;  /* 0x00007610ffef7816 */ /* 0x000fc800000000ef */
[----:B------:R1:W4:Y:S01]  /*4280*/  @!P0 LDG.E.U8 R240, desc[UR16][R148.64] ;  /* 0x0000001094f08981 */ /* 0x000322000c1e1100 */
[C---:B0-----:R-:W-:Y:S02]  /*4290*/  IADD3 R144, P1, R178.reuse, R102, RZ ;  /* 0x00000066b2907210 */ /* 0x041fe40007f3e0ff */
[----:B------:R-:W-:Y:S01]  /*42a0*/  PRMT R242, RZ, 0x7610, R242 ;  /* 0x00007610fff27816 */ /* 0x000fe200000000f2 */
[----:B------:R0:W4:Y:S02]  /*42b0*/  @!P0 LDG.E.U8 R239, desc[UR16][R146.64] ;  /* 0x0000001092ef8981 */ /* 0x000124000c1e1100 */
[----:B------:R-:W-:Y:S01]  /*42c0*/  IMAD.X R145, R183, 0x1, R112, P1 ;  /* 0x00000001b7917824 */ /* 0x000fe200008e0670 */
[----:B------:R-:W-:Y:S02]  /*42d0*/  PRMT R241, RZ, 0x7610, R241 ;  /* 0x00007610fff17816 */ /* 0x000fe400000000f1 */
[----:B------:R-:W-:Y:S01]  /*42e0*/  PRMT R243, RZ, 0x7610, R243 ;  /* 0x00007610fff37816 */ /* 0x000fe200000000f3 */
[----:B------:R0:W4:Y:S01]  /*42f0*/  @!P0 LDG.E.U8 R242, desc[UR16][R140.64] ;  /* 0x000000108cf28981 */ /* 0x000122000c1e1100 */
[----:B-1----:R-:W-:-:S02]  /*4300*/  IADD3 R148, P1, R178, R101, RZ ;  /* 0x00000065b2947210 */ /* 0x002fc40007f3e0ff */
[----:B------:R-:W-:Y:S01]  /*4310*/  PRMT R245, RZ, 0x7610, R245 ;  /* 0x00007610fff57816 */ /* 0x000fe200000000f5 */
[----:B------:R1:W4:Y:S02]  /*4320*/  @!P0 LDG.E.U8 R241, desc[UR16][R150.64] ;  /* 0x0000001096f18981 */ /* 0x000324000c1e1100 */
[C---:B------:R-:W-:Y:S01]  /*4330*/  IMAD.X R149, R183.reuse, 0x1, R110, P1 ;  /* 0x00000001b7957824 */ /* 0x040fe200008e066e */
[C---:B0-----:R-:W-:Y:S01]  /*4340*/  IADD3 R146, P1, R178.reuse, R100, RZ ;  /* 0x00000064b2927210 */ /* 0x041fe20007f3e0ff */
[----:B------:R0:W4:Y:S04]  /*4350*/  @!P0 LDG.E.U8 R243, desc[UR16][R142.64] ;  /* 0x000000108ef38981 */ /* 0x000128000c1e1100 */
[----:B------:R-:W-:Y:S01]  /*4360*/  IMAD.X R147, R183, 0x1, R108, P1 ;  /* 0x00000001b7937824 */ /* 0x000fe200008e066c */
[----:B------:R-:W-:Y:S01]  /*4370*/  IADD3 R140, P1, R178, R68, RZ ;  /* 0x00000044b28c7210 */ /* 0x000fe20007f3e0ff */
[----:B------:R0:W4:Y:S01]  /*4380*/  @!P0 LDG.E.U8 R245, desc[UR16][R144.64] ;  /* 0x0000001090f58981 */ /* 0x000122000c1e1100 */
[----:B-1----:R-:W-:-:S02]  /*4390*/  PRMT R150, RZ, 0x7610, R150 ;  /* 0x00007610ff967816 */ /* 0x002fc40000000096 */
[----:B------:R-:W-:Y:S01]  /*43a0*/  PRMT R151, RZ, 0x7610, R151 ;  /* 0x00007610ff977816 */ /* 0x000fe20000000097 */
[----:B------:R-:W-:Y:S01]  /*43b0*/  IMAD.X R141, R183, 0x1, R106, P1 ;  /* 0x00000001b78d7824 */ /* 0x000fe200008e066a */
[----:B0-----:R-:W-:Y:S02]  /*43c0*/  PRMT R142, RZ, 0x7610, R142 ;  /* 0x00007610ff8e7816 */ /* 0x001fe4000000008e */
[----:B------:R-:W4:Y:S04]  /*43d0*/  @!P0 LDG.E.U8 R150, desc[UR16][R148.64] ;  /* 0x0000001094968981 */ /* 0x000f28000c1e1100 */
[----:B------:R-:W4:Y:S04]  /*43e0*/  @!P0 LDG.E.U8 R151, desc[UR16][R146.64] ;  /* 0x0000001092978981 */ /* 0x000f28000c1e1100 */
[----:B------:R0:W4:Y:S01]  /*43f0*/  @!P0 LDG.E.U8 R142, desc[UR16][R140.64] ;  /* 0x000000108c8e8981 */ /* 0x000122000c1e1100 */
[----:B------:R-:W-:-:S02]  /*4400*/  IMAD.SHL.U32 R143, R231, 0x40, RZ ;  /* 0x00000040e78f7824 */ /* 0x000fc400078e00ff */
[----:B------:R-:W-:-:S03]  /*4410*/  IMAD.SHL.U32 R144, R231, 0x8, RZ ;  /* 0x00000008e7907824 */ /* 0x000fc600078e00ff */
[----:B------:R-:W-:-:S04]  /*4420*/  LOP3.LUT R143, R143, 0xfc0, RZ, 0xc0, !PT ;  /* 0x00000fc08f8f7812 */ /* 0x000fc800078ec0ff */
[----:B------:R-:W-:-:S04]  /*4430*/  LOP3.LUT R143, R143, 0x30, R144, 0xf8, !PT ;  /* 0x000000308f8f7812 */ /* 0x000fc800078ef890 */
[----:B------:R-:W-:-:S04]  /*4440*/  LOP3.LUT R230, R143, R230, RZ, 0xfc, !PT ;  /* 0x000000e68fe67212 */ /* 0x000fc800078efcff */
[C---:B------:R-:W-:Y:S02]  /*4450*/  LOP3.LUT R143, R230.reuse, 0x10, RZ, 0x3c, !PT ;  /* 0x00000010e68f7812 */ /* 0x040fe400078e3cff */
[C---:B0-----:R-:W-:Y:S02]  /*4460*/  LOP3.LUT R140, R230.reuse, 0x20, RZ, 0x3c, !PT ;  /* 0x00000020e68c7812 */ /* 0x041fe400078e3cff */
[----:B------:R-:W-:Y:S01]  /*4470*/  LOP3.LUT R141, R230, 0x30, RZ, 0x3c, !PT ;  /* 0x00000030e68d7812 */ /* 0x000fe200078e3cff */
[----:B------:R-:W-:Y:S04]  /*4480*/  STS.U8 [R230+UR10], R211 ;  /* 0x000000d3e6007988 */ /* 0x000fe8000800000a */
[----:B------:R-:W-:Y:S04]  /*4490*/  STS.U8 [R230+UR10+0x2], R229 ;  /* 0x000002e5e6007988 */ /* 0x000fe8000800000a */
[----:B------:R-:W-:Y:S04]  /*44a0*/  STS.U8 [R230+UR10+0x4], R228 ;  /* 0x000004e4e6007988 */ /* 0x000fe8000800000a */
[----:B-----5:R-:W-:Y:S04]  /*44b0*/  STS.U8 [R230+UR10+0x6], R227 ;  /* 0x000006e3e6007988 */ /* 0x020fe8000800000a */
[----:B------:R-:W-:Y:S04]  /*44c0*/  STS.U8 [R230+UR10+0x8], R217 ;  /* 0x000008d9e6007988 */ /* 0x000fe8000800000a */
[----:B------:R-:W-:Y:S04]  /*44d0*/  STS.U8 [R230+UR10+0xa], R226 ;  /* 0x00000ae2e6007988 */ /* 0x000fe8000800000a */
[----:B------:R-:W-:Y:S04]  /*44e0*/  STS.U8 [R230+UR10+0xc], R225 ;  /* 0x00000ce1e6007988 */ /* 0x000fe8000800000a */
[----:B------:R-:W-:Y:S04]  /*44f0*/  STS.U8 [R230+UR10+0xe], R224 ;  /* 0x00000ee0e6007988 */ /* 0x000fe8000800000a */
[----:B------:R-:W-:Y:S04]  /*4500*/  STS.U8 [R143+UR10], R223 ;  /* 0x000000df8f007988 */ /* 0x000fe8000800000a */
[----:B------:R-:W-:Y:S04]  /*4510*/  STS.U8 [R143+UR10+0x2], R222 ;  /* 0x000002de8f007988 */ /* 0x000fe8000800000a */
[----:B------:R-:W-:Y:S04]  /*4520*/  STS.U8 [R143+UR10+0x4], R221 ;  /* 0x000004dd8f007988 */ /* 0x000fe8000800000a */
[----:B------:R-:W-:Y:S04]  /*4530*/  STS.U8 [R143+UR10+0x6], R220 ;  /* 0x000006dc8f007988 */ /* 0x000fe8000800000a */
[----:B------:R-:W-:Y:S04]  /*4540*/  STS.U8 [R143+UR10+0x8], R208 ;  /* 0x000008d08f007988 */ /* 0x000fe8000800000a */
[----:B------:R-:W-:Y:S04]  /*4550*/  STS.U8 [R143+UR10+0xa], R219 ;  /* 0x00000adb8f007988 */ /* 0x000fe8000800000a */
[----:B------:R-:W-:Y:S04]  /*4560*/  STS.U8 [R143+UR10+0xc], R218 ;  /* 0x00000cda8f007988 */ /* 0x000fe8000800000a */
[----:B------:R0:W-:Y:S04]  /*4570*/  STS.U8 [R143+UR10+0xe], R216 ;  /* 0x00000ed88f007988 */ /* 0x0001e8000800000a */
[----:B------:R-:W-:Y:S04]  /*4580*/  STS.U8 [R140+UR10], R215 ;  /* 0x000000d78c007988 */ /* 0x000fe8000800000a */
[----:B------:R-:W-:Y:S01]  /*4590*/  STS.U8 [R140+UR10+0x2], R214 ;  /* 0x000002d68c007988 */ /* 0x000fe2000800000a */
[----:B0-----:R-:W-:-:S03]  /*45a0*/  LOP3.LUT R143, R2, 0x10, RZ, 0x3c, !PT ;  /* 0x00000010028f7812 */ /* 0x001fc600078e3cff */
        /* <DEDUP_REMOVED lines=15> */
[----:B------:R1:W-:Y:S04]  /*46a0*/  STS.U8 [R2+UR10+0x1000], R201 ;  /* 0x001000c902007988 */ /* 0x0003e8000800000a */
[----:B------:R1:W-:Y:S01]  /*46b0*/  STS.U8 [R2+UR10+0x1200], R199 ;  /* 0x001200c702007988 */ /* 0x0003e2000800000a */
[----:B0-----:R-:W-:-:S03]  /*46c0*/  LOP3.LUT R141, R2, 0x30, RZ, 0x3c, !PT ;  /* 0x00000030028d7812 */ /* 0x001fc600078e3cff */
[----:B--2---:R1:W-:Y:S04]  /*46d0*/  STS.U8 [R2+UR10+0x1600], R195 ;  /* 0x001600c302007988 */ /* 0x0043e8000800000a */
[----:B---3--:R1:W-:Y:S04]  /*46e0*/  STS.U8 [R2+UR10+0x1400], R197 ;  /* 0x001400c502007988 */ /* 0x0083e8000800000a */
[----:B------:R1:W-:Y:S04]  /*46f0*/  STS.U8 [R2+UR10+0x1c00], R235 ;  /* 0x001c00eb02007988 */ /* 0x0003e8000800000a */
[----:B----4-:R1:W-:Y:S04]  /*4700*/  STS.U8 [R2+UR10+0x1a00], R237 ;  /* 0x001a00ed02007988 */ /* 0x0103e8000800000a */
[----:B------:R1:W-:Y:S04]  /*4710*/  STS.U8 [R2+UR10+0x1800], R241 ;  /* 0x001800f102007988 */ /* 0x0003e8000800000a */
        /* <DEDUP_REMOVED lines=24> */
[----:B------:R1:W-:Y:S01]  /*48a0*/  STS.U8 [R141+UR10+0x1f80], R142 ;  /* 0x001f808e8d007988 */ /* 0x0003e2000800000a */
[----:B------:R0:W-:Y:S06]  /*48b0*/  MEMBAR.ALL.CTA ;  /* 0x0000000000007992 */ /* 0x0001ec0000008000 */
[----:B0-----:R-:W0:Y:S02]  /*48c0*/  FENCE.VIEW.ASYNC.S ;  /* 0x00000000000073c6 */ /* 0x001e240000000000 */
[----:B0-----:R-:W-:Y:S06]  /*48d0*/  BAR.SYNC.DEFER_BLOCKING 0x0 ;  /* 0x0000000000007b1d */ /* 0x001fec0000010000 */
[----:B------:R-:W-:Y:S01]  /*48e0*/  UMOV UR20, UR4 ;  /* 0x0000000400147c82 */ /* 0x000fe20008000000 */
[----:B------:R-:W-:Y:S01]  /*48f0*/  UMOV UR21, 0x80000020 ;  /* 0x8000002000157882 */ /* 0x000fe20000000000 */
[----:B------:R-:W-:Y:S01]  /*4900*/  UMOV UR22, UR6 ;  /* 0x0000000600167c82 */ /* 0x000fe20008000000 */
[----:B------:R-:W-:Y:S01]  /*4910*/  UMOV UR23, 0x80000020 ;  /* 0x8000002000177882 */ /* 0x000fe20000000000 */
[----:B------:R-:W-:-:S06]  /*4920*/  WARPGROUP.ARRIVE ;  /* 0x00000000000079c5 */ /* 0x000fcc0000000000 */
[----:B------:R-:W-:Y:S01]  /*4930*/  QGMMA.64x64x32.F32.E5M2.E5M2 R24, gdesc[UR20], R24 ;  /* 0x00e00000141879f3 */ /* 0x000fe20008703818 */
[----:B------:R-:W-:Y:S02]  /*4940*/  USHF.R.S32.HI UR8, URZ, 0x1f, UR18 ;  /* 0x0000001f3f087899 */ /* 0x000fe40008011412 */
[----:B------:R-:W-:-:S04]  /*4950*/  IADD3 R104, P5, R104, UR18, RZ ;  /* 0x0000001268687c10 */ /* 0x000fc8000ffbe0ff */
[----:B------:R-:W-:Y:S02]  /*4960*/  IADD3.X R116, R116, UR8, RZ, P5, !PT ;  /* 0x0000000874747c10 */ /* 0x000fe4000affe4ff */
[----:B------:R-:W-:Y:S02]  /*4970*/  IADD3 R117, P5, R117, UR18, RZ ;  /* 0x0000001275757c10 */ /* 0x000fe4000ffbe0ff */
[----:B------:R-:W-:Y:S02]  /*4980*/  IADD3 R68, P0, R68, UR18, RZ ;  /* 0x0000001244447c10 */ /* 0x000fe4000ff1e0ff */
[----:B------:R-:W-:Y:S02]  /*4990*/  IADD3 R100, P1, R100, UR18, RZ ;  /* 0x0000001264647c10 */ /* 0x000fe4000ff3e0ff */
[----:B------:R-:W-:Y:S02]  /*49a0*/  IADD3 R101, P2, R101, UR18, RZ ;  /* 0x0000001265657c10 */ /* 0x000fe4000ff5e0ff */
[----:B------:R-:W-:-:S02]  /*49b0*/  IADD3 R102, P3, R102, UR18, RZ ;  /* 0x0000001266667c10 */ /* 0x000fc4000ff7e0ff */
[----:B------:R-:W-:Y:S02]  /*49c0*/  IADD3.X R130, R130, UR8, RZ, P5, !PT ;  /* 0x0000000882827c10 */ /* 0x000fe4000affe4ff */
[----:B------:R-:W-:Y:S01]  /*49d0*/  IADD3 R131, P5, R131, UR18, RZ ;  /* 0x0000001283837c10 */ /* 0x000fe2000ffbe0ff */
[----:B------:R-:W-:Y:S01]  /*49e0*/  QGMMA.64x64x32.F32.E5M2.E5M2 R24, gdesc[UR12], R24, gsb0 ;  /* 0x00e000000c1879f3 */ /* 0x000fe20008003818 */
[----:B------:R-:W-:Y:S02]  /*49f0*/  IADD3 R103, P4, R103, UR18, RZ ;  /* 0x0000001267677c10 */ /* 0x000fe4000ff9e0ff */
[----:B------:R-:W-:Y:S02]  /*4a00*/  IADD3.X R106, R106, UR8, RZ, P0, !PT ;  /* 0x000000086a6a7c10 */ /* 0x000fe400087fe4ff */
[----:B------:R-:W-:Y:S02]  /*4a10*/  IADD3.X R108, R108, UR8, RZ, P1, !PT ;  /* 0x000000086c6c7c10 */ /* 0x000fe40008ffe4ff */
[----:B------:R-:W-:-:S02]  /*4a20*/  IADD3.X R110, R110, UR8, RZ, P2, !PT ;  /* 0x000000086e6e7c10 */ /* 0x000fc400097fe4ff */
[----:B------:R-:W-:Y:S02]  /*4a30*/  IADD3.X R112, R112, UR8, RZ, P3, !PT ;  /* 0x0000000870707c10 */ /* 0x000fe40009ffe4ff */
[----:B------:R-:W-:Y:S02]  /*4a40*/  IADD3 R105, P6, R105, UR18, RZ ;  /* 0x0000001269697c10 */ /* 0x000fe4000ffde0ff */
[----:B------:R-:W-:Y:S02]  /*4a50*/  IADD3 R107, P0, R107, UR18, RZ ;  /* 0x000000126b6b7c10 */ /* 0x000fe4000ff1e0ff */
[----:B------:R-:W-:Y:S02]  /*4a60*/  IADD3 R109, P1, R109, UR18, RZ ;  /* 0x000000126d6d7c10 */ /* 0x000fe4000ff3e0ff */
[----:B------:R-:W-:Y:S02]  /*4a70*/  IADD3 R111, P2, R111, UR18, RZ ;  /* 0x000000126f6f7c10 */ /* 0x000fe4000ff5e0ff */
[----:B------:R-:W-:Y:S01]  /*4a80*/  IADD3 R113, P3, R113, UR18, RZ ;  /* 0x0000001271717c10 */ /* 0x000fe2000ff7e0ff */
[----:B------:R-:W-:Y:S01]  /*4a90*/  VIADD R177, R177, 0xffffffff ;  /* 0xffffffffb1b17836 */ /* 0x000fe20000000000 */
[----:B------:R-:W-:-:S02]  /*4aa0*/  IADD3.X R156, R156, UR8, RZ, P5, !PT ;  /* 0x000000089c9c7c10 */ /* 0x000fc4000affe4ff */
[----:B------:R-:W-:Y:S02]  /*4ab0*/  IADD3.X R114, R114, UR8, RZ, P4, !PT ;  /* 0x0000000872727c10 */ /* 0x000fe4000a7fe4ff */
[----:B------:R-:W-:Y:S02]  /*4ac0*/  IADD3 R157, P5, R157, UR18, RZ ;  /* 0x000000129d9d7c10 */ /* 0x000fe4000ffbe0ff */
[----:B------:R-:W-:Y:S02]  /*4ad0*/  IADD3 R115, P4, R115, UR18, RZ ;  /* 0x0000001273737c10 */ /* 0x000fe4000ff9e0ff */
[----:B------:R-:W-:Y:S02]  /*4ae0*/  IADD3.X R118, R118, UR8, RZ, P6, !PT ;  /* 0x0000000876767c10 */ /* 0x000fe4000b7fe4ff */
[----:B------:R-:W-:Y:S02]  /*4af0*/  IADD3.X R120, R120, UR8, RZ, P0, !PT ;  /* 0x0000000878787c10 */ /* 0x000fe400087fe4ff */
[----:B------:R-:W-:-:S02]  /*4b00*/  IADD3.X R122, R122, UR8, RZ, P1, !PT ;  /* 0x000000087a7a7c10 */ /* 0x000fc40008ffe4ff */
[----:B------:R-:W-:Y:S02]  /*4b10*/  IADD3.X R124, R124, UR8, RZ, P2, !PT ;  /* 0x000000087c7c7c10 */ /* 0x000fe400097fe4ff */
[----:B------:R-:W-:Y:S02]  /*4b20*/  IADD3.X R126, R126, UR8, RZ, P3, !PT ;  /* 0x000000087e7e7c10 */ /* 0x000fe40009ffe4ff */
[----:B------:R-:W-:Y:S02]  /*4b30*/  IADD3 R119, P6, R119, UR18, RZ ;  /* 0x0000001277777c10 */ /* 0x000fe4000ffde0ff */
[----:B------:R-:W-:Y:S02]  /*4b40*/  IADD3 R121, P0, R121, UR18, RZ ;  /* 0x0000001279797c10 */ /* 0x000fe4000ff1e0ff */
[----:B------:R-:W-:Y:S02]  /*4b50*/  IADD3 R123, P1, R123, UR18, RZ ;  /* 0x000000127b7b7c10 */ /* 0x000fe4000ff3e0ff */
[----:B------:R-:W-:-:S02]  /*4b60*/  IADD3 R125, P2, R125, UR18, RZ ;  /* 0x000000127d7d7c10 */ /* 0x000fc4000ff5e0ff */
[----:B------:R-:W-:Y:S02]  /*4b70*/  IADD3 R127, P3, R127, UR18, RZ ;  /* 0x000000127f7f7c10 */ /* 0x000fe4000ff7e0ff */
[----:B------:R-:W-:Y:S02]  /*4b80*/  IADD3.X R169, R169, UR8, RZ, P5, !PT ;  /* 0x00000008a9a97c10 */ /* 0x000fe4000affe4ff */
[----:B------:R-:W-:Y:S02]  /*4b90*/  IADD3.X R128, R128, UR8, RZ, P4, !PT ;  /* 0x0000000880807c10 */ /* 0x000fe4000a7fe4ff */
[----:B------:R-:W-:Y:S02]  /*4ba0*/  ISETP.NE.U32.AND P5, PT, R177, RZ, PT ;  /* 0x000000ffb100720c */ /* 0x000fe40003fa5070 */
[----:B------:R-:W-:Y:S02]  /*4bb0*/  IADD3 R129, P4, R129, UR18, RZ ;  /* 0x0000001281817c10 */ /* 0x000fe4000ff9e0ff */
[----:B------:R-:W-:-:S02]  /*4bc0*/  IADD3.X R132, R132, UR8, RZ, P6, !PT ;  /* 0x0000000884847c10 */ /* 0x000fc4000b7fe4ff */
[----:B------:R-:W-:Y:S02]  /*4bd0*/  IADD3.X R134, R134, UR8, RZ, P0, !PT ;  /* 0x0000000886867c10 */ /* 0x000fe400087fe4ff */
[----:B------:R-:W-:Y:S02]  /*4be0*/  IADD3.X R136, R136, UR8, RZ, P1, !PT ;  /* 0x0000000888887c10 */ /* 0x000fe40008ffe4ff */
[----:B------:R-:W-:Y:S02]  /*4bf0*/  IADD3.X R138, R138, UR8, RZ, P2, !PT ;  /* 0x000000088a8a7c10 */ /* 0x000fe400097fe4ff */
[----:B------:R-:W-:Y:S02]  /*4c00*/  IADD3.X R152, R152, UR8, RZ, P3, !PT ;  /* 0x0000000898987c10 */ /* 0x000fe40009ffe4ff */
[----:B------:R-:W-:Y:S02]  /*4c10*/  IADD3 R133, P6, R133, UR18, RZ ;  /* 0x0000001285857c10 */ /* 0x000fe4000ffde0ff */
[----:B------:R-:W-:-:S02]  /*4c20*/  IADD3 R135, P0, R135, UR18, RZ ;  /* 0x0000001287877c10 */ /* 0x000fc4000ff1e0ff */
[----:B------:R-:W-:Y:S02]  /*4c30*/  IADD3 R137, P1, R137, UR18, RZ ;  /* 0x0000001289897c10 */ /* 0x000fe4000ff3e0ff */
[----:B------:R-:W-:Y:S02]  /*4c40*/  IADD3 R139, P2, R139, UR18, RZ ;  /* 0x000000128b8b7c10 */ /* 0x000fe4000ff5e0ff */
[----:B------:R-:W-:Y:S02]  /*4c50*/  IADD3 R153, P3, R153, UR18, RZ ;  /* 0x0000001299997c10 */ /* 0x000fe4000ff7e0ff */
[----:B------:R-:W-:Y:S02]  /*4c60*/  IADD3.X R154, R154, UR8, RZ, P4, !PT ;  /* 0x000000089a9a7c10 */ /* 0x000fe4000a7fe4ff */
        /* <DEDUP_REMOVED lines=11> */
[----:B------:R-:W-:Y:S01]  /*4d20*/  IADD3.X R168, R168, UR8, RZ, P4, !PT ;  /* 0x00000008a8a87c10 */ /* 0x000fe2000a7fe4ff */
[----:B------:R-:W-:Y:S01]  /*4d30*/  UIADD3 UR11, UR11, -0x40, URZ ;  /* 0xffffffc00b0b7890 */ /* 0x000fe2000fffe03f */
[----:B------:R-:W-:Y:S01]  /*4d40*/  IADD3 R170, P4, R69, R170, RZ ;  /* 0x000000aa45aa7210 */ /* 0x000fe20007f9e0ff */
[----:B------:R-:W-:Y:S02]  /*4d50*/  WARPGROUP.DEPBAR.LE gsb0, 0x0 ;  /* 0x00008000000079c5 */ /* 0x000fe40000010000 */
[----:B------:R-:W-:-:S02]  /*4d60*/  IADD3.X R171, R171, UR8, RZ, P6, !PT ;  /* 0x00000008abab7c10 */ /* 0x000fc4000b7fe4ff */
[----:B------:R-:W-:Y:S02]  /*4d70*/  IADD3.X R172, R172, UR8, RZ, P0, !PT ;  /* 0x00000008acac7c10 */ /* 0x000fe400087fe4ff */
[----:B------:R-:W-:Y:S02]  /*4d80*/  IADD3.X R173, R173, UR8, RZ, P1, !PT ;  /* 0x00000008adad7c10 */ /* 0x000fe40008ffe4ff */
[----:B------:R-:W-:Y:S02]  /*4d90*/  IADD3.X R174, R174, UR8, RZ, P2, !PT ;  /* 0x00000008aeae7c10 */ /* 0x000fe400097fe4ff */
[----:B------:R-:W-:Y:S02]  /*4da0*/  IADD3.X R175, R175, UR8, RZ, P3, !PT ;  /* 0x00000008afaf7c10 */ /* 0x000fe40009ffe4ff */
[----:B------:R-:W-:Y:S01]  /*4db0*/  LEA.HI.X.SX32 R176, R69, R176, 0x1, P4 ;  /* 0x000000b045b07211 */ /* 0x000fe200020f0eff */
[----:B-1----:R-:W-:Y:S06]  /*4dc0*/  @P5 BRA `(.L_x_2) ;  /* 0xffffffe000705947 */ /* 0x002fec000383ffff */
.L_x_1:
[----:B------:R-:W0:Y:S01]  /*4dd0*/  S2R R69, SR_TID.X ;  /* 0x0000000000457919 */ /* 0x000e220000002100 */
[----:B------:R-:W-:Y:S01]  /*4de0*/  F2FP.SATFINITE.E5M2.F32.PACK_AB_MERGE_C R24, R25, R24, RZ ;  /* 0x000000181918723e */ /* 0x000fe200048060ff */
[----:B------:R-:W-:Y:S01]  /*4df0*/  ULDC.64 UR6, c[0x0][0x228] ;  /* 0x00008a0000067ab9 */ /* 0x000fe20000000a00 */
[----:B------:R-:W-:Y:S01]  /*4e00*/  F2FP.SATFINITE.E5M2.F32.PACK_AB_MERGE_C R28, R29, R28, RZ ;  /* 0x0000001c1d1c723e */ /* 0x000fe200048060ff */
[----:B------:R-:W-:Y:S01]  /*4e10*/  ULDC UR4, c[0x0][0x244] ;  /* 0x0000910000047ab9 */ /* 0x000fe20000000800 */
[----:B------:R-:W-:Y:S02]  /*4e20*/  LOP3.LUT R29, R24, 0xffff, RZ, 0xc0, !PT ;  /* 0x0000ffff181d7812 */ /* 0x000fe400078ec0ff */
[----:B------:R-:W-:Y:S02]  /*4e30*/  LOP3.LUT R68, R28, 0xffff, RZ, 0xc0, !PT ;  /* 0x0000ffff1c447812 */ /* 0x000fe400078ec0ff */
[----:B------:R-:W-:Y:S02]  /*4e40*/  F2FP.SATFINITE.E5M2.F32.PACK_AB_MERGE_C R26, R27, R26, RZ ;  /* 0x0000001a1b1a723e */ /* 0x000fe400048060ff */
[----:B------:R-:W-:-:S02]  /*4e50*/  F2FP.SATFINITE.E5M2.F32.PACK_AB_MERGE_C R30, R31, R30, RZ ;  /* 0x0000001e1f1e723e */ /* 0x000fc400048060ff */
[----:B------:R-:W-:Y:S02]  /*4e60*/  F2FP.SATFINITE.E5M2.F32.PACK_AB_MERGE_C R32, R33, R32, RZ ;  /* 0x000000202120723e */ /* 0x000fe400048060ff */
[----:B------:R-:W-:Y:S02]  /*4e70*/  SHF.R.U32.HI R24, RZ, 0x8, R29 ;  /* 0x00000008ff187819 */ /* 0x000fe4000001161d */
[----:B------:R-:W-:Y:S02]  /*4e80*/  SHF.R.U32.HI R25, RZ, 0x8, R68 ;  /* 0x00000008ff197819 */ /* 0x000fe40000011644 */
[----:B------:R-:W-:Y:S02]  /*4e90*/  F2FP.SATFINITE.E5M2.F32.PACK_AB_MERGE_C R34, R35, R34, RZ ;  /* 0x000000222322723e */ /* 0x000fe400048060ff */
[C---:B------:R-:W-:Y:S01]  /*4ea0*/  ISETP.GE.AND P0, PT, R66.reuse, UR6, PT ;  /* 0x0000000642007c0c */ /* 0x040fe2000bf06270 */
[----:B------:R-:W-:Y:S01]  /*4eb0*/  IMAD R66, R66, UR4, RZ ;  /* 0x0000000442427c24 */ /* 0x000fe2000f8e02ff */
[----:B------:R-:W-:Y:S01]  /*4ec0*/  LOP3.LUT R33, R32, 0xffff, RZ, 0xc0, !PT ;  /* 0x0000ffff20217812 */ /* 0x000fe200078ec0ff */
[----:B------:R-:W-:Y:S01]  /*4ed0*/  ULDC.64 UR4, c[0x0][0x220] ;  /* 0x0000880000047ab9 */ /* 0x000fe20000000a00 */
[----:B------:R-:W-:-:S02]  /*4ee0*/  LOP3.LUT R25, R25, 0xffff, RZ, 0xc0, !PT ;  /* 0x0000ffff19197812 */ /* 0x000fc400078ec0ff */
[----:B------:R-:W-:Y:S02]  /*4ef0*/  LOP3.LUT R24, R24, 0xffff, RZ, 0xc0, !PT ;  /* 0x0000ffff18187812 */ /* 0x000fe400078ec0ff */
[----:B------:R-:W-:Y:S02]  /*4f00*/  LOP3.LUT R26, R26, 0xffff, RZ, 0xc0, !PT ;  /* 0x0000ffff1a1a7812 */ /* 0x000fe400078ec0ff */
[----:B------:R-:W-:Y:S01]  /*4f10*/  LOP3.LUT R31, R30, 0xffff, RZ, 0xc0, !PT ;  /* 0x0000ffff1e1f7812 */ /* 0x000fe200078ec0ff */
[C---:B0-----:R-:W-:Y:S01]  /*4f20*/  IMAD.SHL.U32 R27, R69.reuse, 0x10, RZ ;  /* 0x00000010451b7824 */ /* 0x041fe200078e00ff */
[----:B------:R-:W-:Y:S01]  /*4f30*/  LOP3.LUT R35, R34, 0xffff, RZ, 0xc0, !PT ;  /* 0x0000ffff22237812 */ /* 0x000fe200078ec0ff */
[----:B------:R-:W-:Y:S01]  /*4f40*/  IMAD.SHL.U32 R28, R69, 0x80, RZ ;  /* 0x00000080451c7824 */ /* 0x000fe200078e00ff */
[----:B------:R-:W-:Y:S02]  /*4f50*/  ISETP.LT.AND P5, PT, R3, UR7, !P0 ;  /* 0x0000000703007c0c */ /* 0x000fe4000c7a1270 */
[----:B------:R-:W-:-:S02]  /*4f60*/  LOP3.LUT R27, R27, 0x70, RZ, 0xc0, !PT ;  /* 0x000000701b1b7812 */ /* 0x000fc400078ec0ff */
[----:B------:R-:W-:Y:S02]  /*4f70*/  LOP3.LUT R28, R28, 0x400, RZ, 0xc0, !PT ;  /* 0x000004001c1c7812 */ /* 0x000fe400078ec0ff */
[----:B------:R-:W-:Y:S02]  /*4f80*/  PRMT R29, R29, 0x3340, R68 ;  /* 0x000033401d1d7816 */ /* 0x000fe40000000044 */
[----:B------:R-:W-:Y:S02]  /*4f90*/  IADD3 R28, R28, UR10, R27 ;  /* 0x0000000a1c1c7c10 */ /* 0x000fe4000fffe01b */
[----:B------:R-:W-:Y:S02]  /*4fa0*/  PRMT R32, R33, 0x3340, R0 ;  /* 0x0000334021207816 */ /* 0x000fe40000000000 */
[----:B------:R-:W-:Y:S02]  /*4fb0*/  PRMT R27, R24, 0x3340, R25 ;  /* 0x00003340181b7816 */ /* 0x000fe40000000019 */
[----:B------:R-:W-:-:S02]  /*4fc0*/  SHF.R.U32.HI R3, RZ, 0x8, R26 ;  /* 0x00000008ff037819 */ /* 0x000fc4000001161a */
[----:B------:R-:W-:Y:S02]  /*4fd0*/  PRMT R30, R26, 0x3340, R31 ;  /* 0x000033401a1e7816 */ /* 0x000fe4000000001f */
[----:B------:R-:W-:Y:S02]  /*4fe0*/  SHF.R.U32.HI R25, RZ, 0x8, R33 ;  /* 0x00000008ff197819 */ /* 0x000fe40000011621 */
[----:B------:R-:W-:Y:S02]  /*4ff0*/  SHF.R.U32.HI R24, RZ, 0x8, R31 ;  /* 0x00000008ff187819 */ /* 0x000fe4000001161f */
[----:B------:R-:W-:Y:S02]  /*5000*/  SHF.R.U32.HI R26, RZ, 0x8, R35 ;  /* 0x00000008ff1a7819 */ /* 0x000fe40000011623 */
[----:B------:R-:W-:Y:S02]  /*5010*/  PRMT R29, R29, 0x5410, R32 ;  /* 0x000054101d1d7816 */ /* 0x000fe40000000020 */
[----:B------:R-:W-:-:S02]  /*5020*/  LOP3.LUT R25, R25, 0xffff, RZ, 0xc0, !PT ;  /* 0x0000ffff19197812 */ /* 0x000fc400078ec0ff */
[----:B------:R-:W-:Y:S02]  /*5030*/  LOP3.LUT R32, R24, 0xffff, RZ, 0xc0, !PT ;  /* 0x0000ffff18207812 */ /* 0x000fe400078ec0ff */
[----:B------:R-:W-:Y:S02]  /*5040*/  LOP3.LUT R3, R3, 0xffff, RZ, 0xc0, !PT ;  /* 0x0000ffff03037812 */ /* 0x000fe400078ec0ff */
[----:B------:R-:W-:Y:S02]  /*5050*/  LOP3.LUT R26, R26, 0xffff, RZ, 0xc0, !PT ;  /* 0x0000ffff1a1a7812 */ /* 0x000fe400078ec0ff */
[----:B------:R-:W-:Y:S02]  /*5060*/  F2FP.SATFINITE.E5M2.F32.PACK_AB_MERGE_C R36, R37, R36, RZ ;  /* 0x000000242524723e */ /* 0x000fe400048060ff */
[----:B------:R-:W-:Y:S02]  /*5070*/  F2FP.SATFINITE.E5M2.F32.PACK_AB_MERGE_C R38, R39, R38, RZ ;  /* 0x000000262726723e */ /* 0x000fe400048060ff */
[----:B------:R-:W-:-:S02]  /*5080*/  PRMT R31, R35, 0x3340, R0 ;  /* 0x00003340231f7816 */ /* 0x000fc40000000000 */
[----:B------:R-:W-:Y:S02]  /*5090*/  PRMT R24, R25, 0x3340, R0 ;  /* 0x0000334019187816 */ /* 0x000fe40000000000 */
[----:B------:R-:W-:Y:S02]  /*50a0*/  PRMT R3, R3, 0x3340, R32 ;  /* 0x0000334003037816 */ /* 0x000fe40000000020 */
[----:B------:R-:W-:Y:S02]  /*50b0*/  PRMT R26, R26, 0x3340, R1 ;  /* 0x000033401a1a7816 */ /* 0x000fe40000000001 */
[----:B------:R-:W-:Y:S02]  /*50c0*/  LOP3.LUT R67, R67, 0x380, RZ, 0xc0, !PT ;  /* 0x0000038043437812 */ /* 0x000fe400078ec0ff */
[----:B------:R-:W-:Y:S02]  /*50d0*/  PRMT R31, R30, 0x5410, R31 ;  /* 0x000054101e1f7816 */ /* 0x000fe4000000001f */
[----:B------:R-:W-:Y:S01]  /*50e0*/  PRMT R27, R27, 0x5410, R24 ;  /* 0x000054101b1b7816 */ /* 0x000fe20000000018 */
[----:B------:R-:W-:Y:S01]  /*50f0*/  IMAD.IADD R67, R67, 0x1, R28 ;  /* 0x0000000143437824 */ /* 0x000fe200078e021c */
[----:B------:R-:W-:-:S02]  /*5100*/  PRMT R3, R3, 0x5410, R26 ;  /* 0x0000541003037816 */ /* 0x000fc4000000001a */
[----:B------:R-:W-:Y:S02]  /*5110*/  LOP3.LUT R36, R36, 0xffff, RZ, 0xc0, !PT ;  /* 0x0000ffff24247812 */ /* 0x000fe400078ec0ff */
[----:B------:R-:W-:Y:S02]  /*5120*/  LOP3.LUT R38, R38, 0xffff, RZ, 0xc0, !PT ;  /* 0x0000ffff26267812 */ /* 0x000fe400078ec0ff */
[--C-:B------:R-:W-:Y:S02]  /*5130*/  PRMT R32, R29, 0x4210, R36.reuse ;  /* 0x000042101d207816 */ /* 0x100fe40000000024 */
[----:B------:R-:W-:Y:S02]  /*5140*/  PRMT R33, R27, 0x5210, R36 ;  /* 0x000052101b217816 */ /* 0x000fe40000000024 */
[--C-:B------:R-:W-:Y:S02]  /*5150*/  PRMT R34, R31, 0x4210, R38.reuse ;  /* 0x000042101f227816 */ /* 0x100fe40000000026 */
[----:B------:R-:W-:Y:S01]  /*5160*/  PRMT R35, R3, 0x5210, R38 ;  /* 0x0000521003237816 */ /* 0x000fe20000000026 */
[----:B------:R-:W-:Y:S01]  /*5170*/  BAR.SYNC.DEFER_BLOCKING 0x0 ;  /* 0x0000000000007b1d */ /* 0x000fe20000010000 */
[----:B------:R-:W-:-:S02]  /*5180*/  F2FP.SATFINITE.E5M2.F32.PACK_AB_MERGE_C R40, R41, R40, RZ ;  /* 0x000000282928723e */ /* 0x000fc400048060ff */
[----:B------:R-:W-:Y:S02]  /*5190*/  F2FP.SATFINITE.E5M2.F32.PACK_AB_MERGE_C R44, R45, R44, RZ ;  /* 0x0000002c2d2c723e */ /* 0x000fe400048060ff */
[----:B------:R-:W-:-:S03]  /*51a0*/  F2FP.SATFINITE.E5M2.F32.PACK_AB_MERGE_C R48, R49, R48, RZ ;  /* 0x000000303130723e */ /* 0x000fc600048060ff */
[----:B------:R-:W0:Y:S01]  /*51b0*/  LDC R45, c[0x0][0x248] ;  /* 0x00009200ff2d7b82 */ /* 0x000e220000000800 */
[----:B------:R-:W-:Y:S02]  /*51c0*/  LOP3.LUT R40, R40, 0xffff, RZ, 0xc0, !PT ;  /* 0x0000ffff28287812 */ /* 0x000fe400078ec0ff */
[----:B------:R-:W-:Y:S02]  /*51d0*/  LOP3.LUT R39, R48, 0xffff, RZ, 0xc0, !PT ;  /* 0x0000ffff30277812 */ /* 0x000fe400078ec0ff */
[----:B------:R-:W-:Y:S02]  /*51e0*/  LOP3.LUT R37, R44, 0xffff, RZ, 0xc0, !PT ;  /* 0x0000ffff2c257812 */ /* 0x000fe400078ec0ff */
[----:B------:R-:W-:Y:S02]  /*51f0*/  PRMT R25, R39, 0x3340, R0 ;  /* 0x0000334027197816 */ /* 0x000fe40000000000 */
[----:B------:R-:W-:Y:S02]  /*5200*/  PRMT R24, R40, 0x3340, R37 ;  /* 0x0000334028187816 */ /* 0x000fe40000000025 */
[----:B------:R-:W-:-:S02]  /*5210*/  F2FP.SATFINITE.E5M2.F32.PACK_AB_MERGE_C R42, R43, R42, RZ ;  /* 0x0000002a2b2a723e */ /* 0x000fc400048060ff */
[----:B------:R-:W-:Y:S02]  /*5220*/  F2FP.SATFINITE.E5M2.F32.PACK_AB_MERGE_C R46, R47, R46, RZ ;  /* 0x0000002e2f2e723e */ /* 0x000fe400048060ff */
[----:B------:R-:W-:Y:S02]  /*5230*/  F2FP.SATFINITE.E5M2.F32.PACK_AB_MERGE_C R50, R51, R50, RZ ;  /* 0x000000323332723e */ /* 0x000fe400048060ff */
[----:B------:R-:W-:Y:S01]  /*5240*/  LEA R30, R2, UR10, 0x4 ;  /* 0x0000000a021e7c11 */ /* 0x000fe2000f8e20ff */
[----:B------:R1:W-:Y:S01]  /*5250*/  STSM.16.M88.4 [R67], R32 ;  /* 0x0000002043007844 */ /* 0x0003e20000000200 */
[----:B------:R-:W-:Y:S02]  /*5260*/  ISETP.LT.AND P3, PT, R5, UR7, !P0 ;  /* 0x0000000705007c0c */ /* 0x000fe4000c761270 */
[----:B------:R-:W-:Y:S01]  /*5270*/  PRMT R31, R24, 0x5410, R25 ;  /* 0x00005410181f7816 */ /* 0x000fe20000000019 */
[----:B------:R-:W-:Y:S01]  /*5280*/  BAR.SYNC.DEFER_BLOCKING 0x0 ;  /* 0x0000000000007b1d */ /* 0x000fe20000010000 */
[----:B------:R-:W-:-:S02]  /*5290*/  LOP3.LUT R42, R42, 0xffff, RZ, 0xc0, !PT ;  /* 0x0000ffff2a2a7812 */ /* 0x000fc400078ec0ff */
[----:B------:R-:W-:Y:S02]  /*52a0*/  LOP3.LUT R5, R46, 0xffff, RZ, 0xc0, !PT ;  /* 0x0000ffff2e057812 */ /* 0x000fe400078ec0ff */
[----:B------:R-:W-:Y:S02]  /*52b0*/  LOP3.LUT R29, R50, 0xffff, RZ, 0xc0, !PT ;  /* 0x0000ffff321d7812 */ /* 0x000fe400078ec0ff */
[----:B------:R-:W-:Y:S02]  /*52c0*/  ISETP.LT.AND P4, PT, R4, UR7, !P0 ;  /* 0x0000000704007c0c */ /* 0x000fe4000c781270 */
[----:B------:R-:W-:Y:S02]  /*52d0*/  SHF.R.U32.HI R2, RZ, 0x8, R40 ;  /* 0x00000008ff027819 */ /* 0x000fe40000011628 */
[----:B------:R-:W-:Y:S02]  /*52e0*/  SHF.R.U32.HI R4, RZ, 0x8, R37 ;  /* 0x00000008ff047819 */ /* 0x000fe40000011625 */
[----:B-1----:R-:W-:-:S02]  /*52f0*/  PRMT R32, R42, 0x3340, R5 ;  /* 0x000033402a207816 */ /* 0x002fc40000000005 */
[----:B------:R-:W-:Y:S02]  /*5300*/  PRMT R35, R29, 0x3340, R0 ;  /* 0x000033401d237816 */ /* 0x000fe40000000000 */
[----:B------:R-:W-:Y:S02]  /*5310*/  SHF.R.U32.HI R28, RZ, 0x8, R39 ;  /* 0x00000008ff1c7819 */ /* 0x000fe40000011627 */
[----:B------:R-:W-:Y:S02]  /*5320*/  SHF.R.U32.HI R3, RZ, 0x8, R42 ;  /* 0x00000008ff037819 */ /* 0x000fe4000001162a */
[----:B------:R-:W-:Y:S02]  /*5330*/  SHF.R.U32.HI R5, RZ, 0x8, R5 ;  /* 0x00000008ff057819 */ /* 0x000fe40000011605 */
[----:B------:R-:W-:Y:S01]  /*5340*/  SHF.R.U32.HI R29, RZ, 0x8, R29 ;  /* 0x00000008ff1d7819 */ /* 0x000fe2000001161d */
[----:B------:R-:W1:Y:S01]  /*5350*/  LDS.128 R24, [R30] ;  /* 0x000000001e187984 */ /* 0x000e620000000c00 */
[----:B------:R-:W-:-:S02]  /*5360*/  LOP3.LUT R33, R2, 0xffff, RZ, 0xc0, !PT ;  /* 0x0000ffff02217812 */ /* 0x000fc400078ec0ff */
[----:B------:R-:W-:Y:S02]  /*5370*/  LOP3.LUT R4, R4, 0xffff, RZ, 0xc0, !PT ;  /* 0x0000ffff04047812 */ /* 0x000fe400078ec0ff */
[----:B------:R-:W-:Y:S02]  /*5380*/  LOP3.LUT R28, R28, 0xffff, RZ, 0xc0, !PT ;  /* 0x0000ffff1c1c7812 */ /* 0x000fe400078ec0ff */
[----:B------:R-:W-:Y:S02]  /*5390*/  LOP3.LUT R5, R5, 0xffff, RZ, 0xc0, !PT ;  /* 0x0000ffff05057812 */ /* 0x000fe400078ec0ff */
[----:B------:R-:W-:Y:S02]  /*53a0*/  LOP3.LUT R2, R3, 0xffff, RZ, 0xc0, !PT ;  /* 0x0000ffff03027812 */ /* 0x000fe400078ec0ff */
[----:B------:R-:W-:Y:S02]  /*53b0*/  LOP3.LUT R29, R29, 0xffff, RZ, 0xc0, !PT ;  /* 0x0000ffff1d1d7812 */ /* 0x000fe400078ec0ff */
[----:B------:R-:W-:-:S02]  /*53c0*/  F2FP.SATFINITE.E5M2.F32.PACK_AB_MERGE_C R52, R53, R52, RZ ;  /* 0x000000343534723e */ /* 0x000fc400048060ff */
[----:B------:R-:W-:Y:S02]  /*53d0*/  F2FP.SATFINITE.E5M2.F32.PACK_AB_MERGE_C R54, R55, R54, RZ ;  /* 0x000000363736723e */ /* 0x000fe400048060ff */
[----:B------:R-:W-:Y:S02]  /*53e0*/  PRMT R4, R33, 0x3340, R4 ;  /* 0x0000334021047816 */ /* 0x000fe40000000004 */
[----:B------:R-:W-:Y:S02]  /*53f0*/  PRMT R3, R28, 0x3340, R1 ;  /* 0x000033401c037816 */ /* 0x000fe40000000001 */
[----:B------:R-:W-:Y:S02]  /*5400*/  PRMT R2, R2, 0x3340, R5 ;  /* 0x0000334002027816 */ /* 0x000fe40000000005 */
[----:B------:R-:W-:Y:S02]  /*5410*/  PRMT R29, R29, 0x3340, R0 ;  /* 0x000033401d1d7816 */ /* 0x000fe40000000000 */
[----:B------:R-:W-:-:S02]  /*5420*/  PRMT R35, R32, 0x5410, R35 ;  /* 0x0000541020237816 */ /* 0x000fc40000000023 */
[----:B------:R-:W-:Y:S02]  /*5430*/  PRMT R3, R4, 0x5410, R3 ;  /* 0x0000541004037816 */ /* 0x000fe40000000003 */
[----:B------:R-:W-:Y:S02]  /*5440*/  PRMT R29, R2, 0x5410, R29 ;  /* 0x00005410021d7816 */ /* 0x000fe4000000001d */
[----:B------:R-:W-:Y:S02]  /*5450*/  LOP3.LUT R52, R52, 0xffff, RZ, 0xc0, !PT ;  /* 0x0000ffff34347812 */ /* 0x000fe400078ec0ff */
[----:B------:R-:W-:Y:S02]  /*5460*/  LOP3.LUT R54, R54, 0xffff, RZ, 0xc0, !PT ;  /* 0x0000ffff36367812 */ /* 0x000fe400078ec0ff */
[--C-:B------:R-:W-:Y:S02]  /*5470*/  PRMT R36, R31, 0x4210, R52.reuse ;  /* 0x000042101f247816 */ /* 0x100fe40000000034 */
[----:B------:R-:W-:-:S02]  /*5480*/  PRMT R37, R3, 0x5210, R52 ;  /* 0x0000521003257816 */ /* 0x000fc40000000034 */
[--C-:B------:R-:W-:Y:S02]  /*5490*/  PRMT R38, R35, 0x4210, R54.reuse ;  /* 0x0000421023267816 */ /* 0x100fe40000000036 */
[----:B------:R-:W-:Y:S01]  /*54a0*/  PRMT R39, R29, 0x5210, R54 ;  /* 0x000052101d277816 */ /* 0x000fe20000000036 */
[----:B------:R-:W-:Y:S01]  /*54b0*/  BAR.SYNC.DEFER_BLOCKING 0x0 ;  /* 0x0000000000007b1d */ /* 0x000fe20000010000 */
[C---:B------:R-:W-:Y:S01]  /*54c0*/  ISETP.LT.AND P2, PT, R0.reuse, UR7, !P0 ;  /* 0x0000000700007c0c */ /* 0x040fe2000c741270 */
[----:B0-----:R-:W-:Y:S01]  /*54d0*/  IMAD R0, R0, R45, RZ ;  /* 0x0000002d00007224 */ /* 0x001fe200078e02ff */
[----:B------:R-:W-:Y:S02]  /*54e0*/  IADD3 R41, P1, R66, UR4, RZ ;  /* 0x0000000442297c10 */ /* 0x000fe4000ff3e0ff */
[----:B-1----:R-:W-:Y:S01]  /*54f0*/  PRMT R35, R24, 0x7770, RZ ;  /* 0x0000777018237816 */ /* 0x002fe200000000ff */
[----:B------:R-:W-:Y:S01]  /*5500*/  IMAD R5, R45, 0x2, R0 ;  /* 0x000000022d057824 */ /* 0x000fe200078e0200 */
[----:B------:R-:W-:-:S02]  /*5510*/  LEA.HI.X.SX32 R43, R66, UR5, 0x1, P1 ;  /* 0x00000005422b7c11 */ /* 0x000fc400088f0eff */
[----:B------:R-:W-:Y:S02]  /*5520*/  IADD3 R2, P6, R0, R41, RZ ;  /* 0x0000002900027210 */ /* 0x000fe40007fde0ff */
[----:B------:R-:W-:Y:S02]  /*5530*/  ISETP.LT.AND P1, PT, R6, UR7, !P0 ;  /* 0x0000000706007c0c */ /* 0x000fe4000c721270 */
[----:B------:R-:W-:Y:S01]  /*5540*/  LEA.HI.X.SX32 R3, R0, R43, 0x1, P6 ;  /* 0x0000002b00037211 */ /* 0x000fe200030f0eff */
[----:B------:R-:W-:Y:S01]  /*5550*/  IMAD R0, R45, 0x2, R5 ;  /* 0x000000022d007824 */ /* 0x000fe200078e0205 */
[----:B------:R-:W-:Y:S02]  /*5560*/  IADD3 R4, P6, R5, R41, RZ ;  /* 0x0000002905047210 */ /* 0x000fe40007fde0ff */
[----:B------:R-:W-:Y:S01]  /*5570*/  PRMT R31, R25, 0x7770, RZ ;  /* 0x00007770191f7816 */ /* 0x000fe200000000ff */
[----:B------:R-:W-:Y:S01]  /*5580*/  IMAD R29, R45, 0x2, R0 ;  /* 0x000000022d1d7824 */ /* 0x000fe200078e0200 */
[----:B------:R-:W-:-:S02]  /*5590*/  LEA.HI.X.SX32 R5, R5, R43, 0x1, P6 ;  /* 0x0000002b05057211 */ /* 0x000fc400030f0eff */
[----:B------:R-:W-:Y:S02]  /*55a0*/  IADD3 R6, P6, R0, R41, RZ ;  /* 0x0000002900067210 */ /* 0x000fe40007fde0ff */
[----:B------:R-:W-:Y:S01]  /*55b0*/  PRMT R33, R26, 0x7770, RZ ;  /* 0x000077701a217816 */ /* 0x000fe200000000ff */
[----:B------:R-:W-:Y:S01]  /*55c0*/  STSM.16.M88.4 [R67], R36 ;  /* 0x0000002443007844 */ /* 0x000fe20000000200 */
[----:B------:R-:W-:Y:S06]  /*55d0*/  BAR.SYNC.DEFER_BLOCKING 0x0 ;  /* 0x0000000000007b1d */ /* 0x000fec0000010000 */
[----:B------:R0:W-:Y:S01]  /*55e0*/  @P2 STG.E.U8 desc[UR16][R2.64], R35 ;  /* 0x0000002302002986 */ /* 0x0001e2000c101110 */
[----:B------:R-:W-:-:S02]  /*55f0*/  ISETP.LT.AND P2, PT, R7, UR7, !P0 ;  /* 0x0000000707007c0c */ /* 0x000fc4000c741270 */
[----:B------:R-:W-:Y:S01]  /*5600*/  LEA.HI.X.SX32 R7, R0, R43, 0x1, P6 ;  /* 0x0000002b00077211 */ /* 0x000fe200030f0eff */
[----:B------:R-:W-:Y:S01]  /*5610*/  IMAD R0, R45, 0x2, R29 ;  /* 0x000000022d007824 */ /* 0x000fe200078e021d */
[C---:B------:R-:W-:Y:S01]  /*5620*/  IADD3 R28, P6, R29.reuse, R41, RZ ;  /* 0x000000291d1c7210 */ /* 0x040fe20007fde0ff */
[----:B------:R1:W-:Y:S01]  /*5630*/  @P5 STG.E.U8 desc[UR16][R4.64], R31 ;  /* 0x0000001f04005986 */ /* 0x0003e2000c101110 */
[----:B------:R-:W-:Y:S02]  /*5640*/  ISETP.LT.AND P5, PT, R8, UR7, !P0 ;  /* 0x0000000708007c0c */ /* 0x000fe4000c7a1270 */
[----:B------:R-:W-:Y:S01]  /*5650*/  LEA.HI.X.SX32 R29, R29, R43, 0x1, P6 ;  /* 0x0000002b1d1d7211 */ /* 0x000fe200030f0eff */
[----:B------:R2:W-:Y:S01]  /*5660*/  @P4 STG.E.U8 desc[UR16][R6.64], R33 ;  /* 0x0000002106004986 */ /* 0x0005e2000c101110 */
[----:B------:R-:W-:Y:S02]  /*5670*/  ISETP.LT.AND P4, PT, R9, UR7, !P0 ;  /* 0x0000000709007c0c */ /* 0x000fe4000c781270 */
[----:B0-----:R-:W-:-:S02]  /*5680*/  IADD3 R2, P6, R0, R41, RZ ;  /* 0x0000002900027210 */ /* 0x001fc40007fde0ff */
[----:B------:R-:W-:Y:S02]  /*5690*/  PRMT R35, R27, 0x7770, RZ ;  /* 0x000077701b237816 */ /* 0x000fe400000000ff */
[----:B------:R-:W-:Y:S01]  /*56a0*/  LEA.HI.X.SX32 R3, R0, R43, 0x1, P6 ;  /* 0x0000002b00037211 */ /* 0x000fe200030f0eff */
[C---:B-1----:R-:W-:Y:S01]  /*56b0*/  IMAD R5, R45.reuse, 0x2, R0 ;  /* 0x000000022d057824 */ /* 0x042fe200078e0200 */
[----:B------:R-:W-:Y:S01]  /*56c0*/  PRMT R31, R24, 0x7771, RZ ;  /* 0x00007771181f7816 */ /* 0x000fe200000000ff */
[----:B------:R-:W-:Y:S01]  /*56d0*/  @P3 STG.E.U8 desc[UR16][R28.64], R35 ;  /* 0x000000231c003986 */ /* 0x000fe2000c101110 */
[----:B------:R-:W-:Y:S01]  /*56e0*/  ISETP.LT.AND P3, PT, R10, UR7, !P0 ;  /* 0x000000070a007c0c */ /* 0x000fe2000c761270 */
[----:B------:R-:W-:Y:S01]  /*56f0*/  IMAD R0, R45, 0x2, R5 ;  /* 0x000000022d007824 */ /* 0x000fe200078e0205 */
[----:B------:R-:W-:Y:S01]  /*5700*/  IADD3 R4, P6, R5, R41, RZ ;  /* 0x0000002905047210 */ /* 0x000fe20007fde0ff */
[----:B------:R0:W-:Y:S01]  /*5710*/  @P1 STG.E.U8 desc[UR16][R2.64], R31 ;  /* 0x0000001f02001986 */ /* 0x0001e2000c101110 */
[----:B--2---:R-:W-:Y:S01]  /*5720*/  PRMT R33, R25, 0x7771, RZ ;  /* 0x0000777119217816 */ /* 0x004fe200000000ff */
[----:B------:R-:W-:Y:S01]  /*5730*/  IMAD R9, R45, 0x2, R0 ;  /* 0x000000022d097824 */ /* 0x000fe200078e0200 */
[----:B------:R-:W-:-:S02]  /*5740*/  LEA.HI.X.SX32 R5, R5, R43, 0x1, P6 ;  /* 0x0000002b05057211 */ /* 0x000fc400030f0eff */
[C---:B------:R-:W-:Y:S02]  /*5750*/  IADD3 R6, P6, R0.reuse, R41, RZ ;  /* 0x0000002900067210 */ /* 0x040fe40007fde0ff */
[----:B------:R-:W-:Y:S01]  /*5760*/  ISETP.LT.AND P1, PT, R11, UR7, !P0 ;  /* 0x000000070b007c0c */ /* 0x000fe2000c721270 */
[----:B------:R1:W-:Y:S01]  /*5770*/  @P2 STG.E.U8 desc[UR16][R4.64], R33 ;  /* 0x0000002104002986 */ /* 0x0003e2000c101110 */
[----:B------:R-:W-:Y:S01]  /*5780*/  LEA.HI.X.SX32 R7, R0, R43, 0x1, P6 ;  /* 0x0000002b00077211 */ /* 0x000fe200030f0eff */
[----:B------:R-:W-:Y:S01]  /*5790*/  IMAD R0, R45, 0x2, R9 ;  /* 0x000000022d007824 */ /* 0x000fe200078e0209 */
[C---:B------:R-:W-:Y:S02]  /*57a0*/  IADD3 R8, P6, R9.reuse, R41, RZ ;  /* 0x0000002909087210 */ /* 0x040fe40007fde0ff */
[----:B0-----:R-:W-:Y:S02]  /*57b0*/  PRMT R31, R26, 0x7771, RZ ;  /* 0x000077711a1f7816 */ /* 0x001fe400000000ff */
[----:B------:R-:W-:-:S02]  /*57c0*/  LEA.HI.X.SX32 R9, R9, R43, 0x1, P6 ;  /* 0x0000002b09097211 */ /* 0x000fc400030f0eff */
[C---:B------:R-:W-:Y:S01]  /*57d0*/  IADD3 R2, P6, R0.reuse, R41, RZ ;  /* 0x0000002900027210 */ /* 0x040fe20007fde0ff */
[----:B------:R-:W-:Y:S01]  /*57e0*/  @P5 STG.E.U8 desc[UR16][R6.64], R31 ;  /* 0x0000001f06005986 */ /* 0x000fe2000c101110 */
[----:B------:R-:W-:Y:S01]  /*57f0*/  PRMT R29, R27, 0x7771, RZ ;  /* 0x000077711b1d7816 */ /* 0x000fe200000000ff */
[C---:B-1----:R-:W-:Y:S01]  /*5800*/  IMAD R4, R45.reuse, 0x2, R0 ;  /* 0x000000022d047824 */ /* 0x042fe200078e0200 */
[----:B------:R-:W-:Y:S02]  /*5810*/  LEA.HI.X.SX32 R3, R0, R43, 0x1, P6 ;  /* 0x0000002b00037211 */ /* 0x000fe400030f0eff */
[----:B------:R-:W-:Y:S01]  /*5820*/  ISETP.LT.AND P2, PT, R12, UR7, !P0 ;  /* 0x000000070c007c0c */ /* 0x000fe2000c741270 */
[----:B------:R-:W-:Y:S01]  /*5830*/  IMAD R0, R45, 0x2, R4 ;  /* 0x000000022d007824 */ /* 0x000fe200078e0204 */
[----:B------:R-:W-:Y:S01]  /*5840*/  IADD3 R10, P6, R4, R41, RZ ;  /* 0x00000029040a7210 */ /* 0x000fe20007fde0ff */
[----:B------:R0:W-:Y:S01]  /*5850*/  @P4 STG.E.U8 desc[UR16][R8.64], R29 ;  /* 0x0000001d08004986 */ /* 0x0001e2000c101110 */
[----:B------:R-:W-:-:S02]  /*5860*/  PRMT R33, R24, 0x7772, RZ ;  /* 0x0000777218217816 */ /* 0x000fc400000000ff */
[----:B------:R-:W-:Y:S02]  /*5870*/  LEA.HI.X.SX32 R11, R4, R43, 0x1, P6 ;  /* 0x0000002b040b7211 */ /* 0x000fe400030f0eff */
[C---:B------:R-:W-:Y:S01]  /*5880*/  IADD3 R12, P6, R0.reuse, R41, RZ ;  /* 0x00000029000c7210 */ /* 0x040fe20007fde0ff */
[----:B------:R-:W1:Y:S01]  /*5890*/  LDS.128 R4, [R30] ;  /* 0x000000001e047984 */ /* 0x000e620000000c00 */
[----:B------:R-:W-:Y:S02]  /*58a0*/  ISETP.LT.AND P5, PT, R13, UR7, !P0 ;  /* 0x000000070d007c0c */ /* 0x000fe4000c7a1270 */
[----:B------:R-:W-:Y:S01]  /*58b0*/  LEA.HI.X.SX32 R13, R0, R43, 0x1, P6 ;  /* 0x0000002b000d7211 */ /* 0x000fe200030f0eff */
[----:B------:R2:W-:Y:S01]  /*58c0*/  @P3 STG.E.U8 desc[UR16][R2.64], R33 ;  /* 0x0000002102003986 */ /* 0x0005e2000c101110 */
[----:B------:R-:W-:Y:S01]  /*58d0*/  ISETP.LT.AND P4, PT, R14, UR7, !P0 ;  /* 0x000000070e007c0c */ /* 0x000fe2000c781270 */
[----:B0-----:R-:W-:Y:S01]  /*58e0*/  IMAD R8, R45, 0x2, R0 ;  /* 0x000000022d087824 */ /* 0x001fe200078e0200 */
[----:B------:R-:W-:-:S02]  /*58f0*/  PRMT R31, R25, 0x7772, RZ ;  /* 0x00007772191f7816 */ /* 0x000fc400000000ff */
[----:B------:R-:W-:Y:S01]  /*5900*/  ISETP.LT.AND P3, PT, R15, UR7, !P0 ;  /* 0x000000070f007c0c */ /* 0x000fe2000c761270 */
[----:B------:R-:W-:Y:S01]  /*5910*/  IMAD R0, R45, 0x2, R8 ;  /* 0x000000022d007824 */ /* 0x000fe200078e0208 */
[----:B------:R-:W-:Y:S01]  /*5920*/  PRMT R29, R26, 0x7772, RZ ;  /* 0x000077721a1d7816 */ /* 0x000fe200000000ff */
[----:B------:R0:W-:Y:S01]  /*5930*/  @P1 STG.E.U8 desc[UR16][R10.64], R31 ;  /* 0x0000001f0a001986 */ /* 0x0001e2000c101110 */
[----:B------:R-:W-:Y:S01]  /*5940*/  PRMT R15, R27, 0x7772, RZ ;  /* 0x000077721b0f7816 */ /* 0x000fe200000000ff */
[----:B------:R-:W-:Y:S01]  /*5950*/  IMAD R14, R45, 0x2, R0 ;  /* 0x000000022d0e7824 */ /* 0x000fe200078e0200 */
[----:B------:R-:W-:Y:S01]  /*5960*/  PRMT R25, R25, 0x7773, RZ ;  /* 0x0000777319197816 */ /* 0x000fe200000000ff */
[----:B------:R3:W-:Y:S01]  /*5970*/  @P2 STG.E.U8 desc[UR16][R12.64], R29 ;  /* 0x0000001d0c002986 */ /* 0x0007e2000c101110 */
[----:B--2---:R-:W-:Y:S02]  /*5980*/  IADD3 R2, P6, R8, R41, RZ ;  /* 0x0000002908027210 */ /* 0x004fe40007fde0ff */
[----:B------:R-:W-:-:S02]  /*5990*/  ISETP.LT.AND P2, PT, R17, UR7, !P0 ;  /* 0x0000000711007c0c */ /* 0x000fc4000c741270 */
[----:B------:R-:W-:Y:S02]  /*59a0*/  LEA.HI.X.SX32 R3, R8, R43, 0x1, P6 ;  /* 0x0000002b08037211 */ /* 0x000fe400030f0eff */
[----:B------:R-:W-:Y:S02]  /*59b0*/  IADD3 R8, P6, R0, R41, RZ ;  /* 0x0000002900087210 */ /* 0x000fe40007fde0ff */
[----:B------:R-:W-:Y:S01]  /*59c0*/  PRMT R17, R24, 0x7773, RZ ;  /* 0x0000777318117816 */ /* 0x000fe200000000ff */
[----:B------:R2:W-:Y:S01]  /*59d0*/  @P5 STG.E.U8 desc[UR16][R2.64], R15 ;  /* 0x0000000f02005986 */ /* 0x0005e2000c101110 */
[----:B------:R-:W-:Y:S01]  /*59e0*/  LEA.HI.X.SX32 R9, R0, R43, 0x1, P6 ;  /* 0x0000002b00097211 */ /* 0x000fe200030f0eff */
[----:B------:R-:W-:Y:S01]  /*59f0*/  IMAD R0, R45, 0x2, R14 ;  /* 0x000000022d007824 */ /* 0x000fe200078e020e */
[----:B0-----:R-:W-:Y:S02]  /*5a00*/  IADD3 R10, P6, R14, R41, RZ ;  /* 0x000000290e0a7210 */ /* 0x001fe40007fde0ff */
[----:B------:R-:W-:Y:S01]  /*5a10*/  ISETP.LT.AND P1, PT, R16, UR7, !P0 ;  /* 0x0000000710007c0c */ /* 0x000fe2000c721270 */
[----:B------:R0:W-:Y:S01]  /*5a20*/  @P4 STG.E.U8 desc[UR16][R8.64], R17 ;  /* 0x0000001108004986 */ /* 0x0001e2000c101110 */
[----:B------:R-:W-:-:S02]  /*5a30*/  LEA.HI.X.SX32 R11, R14, R43, 0x1, P6 ;  /* 0x0000002b0e0b7211 */ /* 0x000fc400030f0eff */
[----:B---3--:R-:W-:Y:S02]  /*5a40*/  IADD3 R12, P6, R0, R41, RZ ;  /* 0x00000029000c7210 */ /* 0x008fe40007fde0ff */
[----:B------:R-:W-:Y:S01]  /*5a50*/  ISETP.LT.AND P5, PT, R18, UR7, !P0 ;  /* 0x0000000712007c0c */ /* 0x000fe2000c7a1270 */
[C---:B--2---:R-:W-:Y:S01]  /*5a60*/  IMAD R3, R45.reuse, 0x2, R0 ;  /* 0x000000022d037824 */ /* 0x044fe200078e0200 */
[----:B------:R-:W-:Y:S01]  /*5a70*/  LEA.HI.X.SX32 R13, R0, R43, 0x1, P6 ;  /* 0x0000002b000d7211 */ /* 0x000fe200030f0eff */
[----:B------:R2:W-:Y:S01]  /*5a80*/  @P3 STG.E.U8 desc[UR16][R10.64], R25 ;  /* 0x000000190a003986 */ /* 0x0005e2000c101110 */
[----:B------:R-:W-:Y:S01]  /*5a90*/  PRMT R15, R26, 0x7773, RZ ;  /* 0x000077731a0f7816 */ /* 0x000fe200000000ff */
[----:B------:R-:W-:Y:S01]  /*5aa0*/  IMAD R0, R45, 0x2, R3 ;  /* 0x000000022d007824 */ /* 0x000fe200078e0203 */
[----:B------:R-:W-:Y:S02]  /*5ab0*/  IADD3 R2, P6, R3, R41, RZ ;  /* 0x0000002903027210 */ /* 0x000fe40007fde0ff */
[----:B------:R-:W-:Y:S01]  /*5ac0*/  ISETP.LT.AND P4, PT, R19, UR7, !P0 ;  /* 0x0000000713007c0c */ /* 0x000fe2000c781270 */
[----:B------:R3:W-:Y:S01]  /*5ad0*/  @P1 STG.E.U8 desc[UR16][R12.64], R15 ;  /* 0x0000000f0c001986 */ /* 0x0007e2000c101110 */
[----:B------:R-:W-:-:S02]  /*5ae0*/  LEA.HI.X.SX32 R3, R3, R43, 0x1, P6 ;  /* 0x0000002b03037211 */ /* 0x000fc400030f0eff */
[C---:B0-----:R-:W-:Y:S02]  /*5af0*/  IADD3 R8, P6, R0.reuse, R41, RZ ;  /* 0x0000002900087210 */ /* 0x041fe40007fde0ff */
[----:B------:R-:W-:Y:S01]  /*5b00*/  PRMT R27, R27, 0x7773, RZ ;  /* 0x000077731b1b7816 */ /* 0x000fe200000000ff */
[C---:B--2---:R-:W-:Y:S01]  /*5b10*/  IMAD R11, R45.reuse, 0x2, R0 ;  /* 0x000000022d0b7824 */ /* 0x044fe200078e0200 */
[----:B------:R-:W-:Y:S02]  /*5b20*/  LEA.HI.X.SX32 R9, R0, R43, 0x1, P6 ;  /* 0x0000002b00097211 */ /* 0x000fe400030f0eff */
[----:B-1----:R-:W-:Y:S01]  /*5b30*/  PRMT R17, R4, 0x7770, RZ ;  /* 0x0000777004117816 */ /* 0x002fe200000000ff */
[----:B------:R-:W-:Y:S01]  /*5b40*/  IMAD R0, R45, 0x2, R11 ;  /* 0x000000022d007824 */ /* 0x000fe200078e020b */
[----:B------:R-:W-:Y:S01]  /*5b50*/  IADD3 R10, P6, R11, R41, RZ ;  /* 0x000000290b0a7210 */ /* 0x000fe20007fde0ff */
[----:B------:R0:W-:Y:S01]  /*5b60*/  @P2 STG.E.U8 desc[UR16][R2.64], R27 ;  /* 0x0000001b02002986 */ /* 0x0001e2000c101110 */
[----:B------:R-:W-:Y:S01]  /*5b70*/  PRMT R19, R5, 0x7770, RZ ;  /* 0x0000777005137816 */ /* 0x000fe200000000ff */
[----:B------:R-:W-:Y:S01]  /*5b80*/  IMAD R14, R45, 0x2, R0 ;  /* 0x000000022d0e7824 */ /* 0x000fe200078e0200 */
[----:B------:R-:W-:Y:S01]  /*5b90*/  LEA.HI.X.SX32 R11, R11, R43, 0x1, P6 ;  /* 0x0000002b0b0b7211 */ /* 0x000fe200030f0eff */
[----:B------:R1:W-:Y:S01]  /*5ba0*/  @P5 STG.E.U8 desc[UR16][R8.64], R17 ;  /* 0x0000001108005986 */ /* 0x0003e2000c101110 */
[----:B---3--:R-:W-:-:S02]  /*5bb0*/  IADD3 R12, P6, R0, R41, RZ ;  /* 0x00000029000c7210 */ /* 0x008fc40007fde0ff */
[----:B------:R-:W-:Y:S01]  /*5bc0*/  ISETP.LT.AND P3, PT, R20, UR7, !P0 ;  /* 0x0000000714007c0c */ /* 0x000fe2000c761270 */
[----:B------:R2:W-:Y:S01]  /*5bd0*/  @P4 STG.E.U8 desc[UR16][R10.64], R19 ;  /* 0x000000130a004986 */ /* 0x0005e2000c101110 */
[----:B------:R-:W-:Y:S01]  /*5be0*/  LEA.HI.X.SX32 R13, R0, R43, 0x1, P6 ;  /* 0x0000002b000d7211 */ /* 0x000fe200030f0eff */
[----:B------:R-:W-:Y:S01]  /*5bf0*/  IMAD R0, R45, 0x2, R14 ;  /* 0x000000022d007824 */ /* 0x000fe200078e020e */
[----:B------:R-:W-:Y:S02]  /*5c00*/  ISETP.LT.AND P1, PT, R21, UR7, !P0 ;  /* 0x0000000715007c0c */ /* 0x000fe4000c721270 */
[C---:B0-----:R-:W-:Y:S02]  /*5c10*/  IADD3 R2, P6, R14.reuse, R41, RZ ;  /* 0x000000290e027210 */ /* 0x041fe40007fde0ff */
[----:B------:R-:W-:Y:S02]  /*5c20*/  PRMT R15, R7, 0x7770, RZ ;  /* 0x00007770070f7816 */ /* 0x000fe400000000ff */
[----:B------:R-:W-:-:S02]  /*5c30*/  LEA.HI.X.SX32 R3, R14, R43, 0x1, P6 ;  /* 0x0000002b0e037211 */ /* 0x000fc400030f0eff */
[----:B-1----:R-:W-:Y:S01]  /*5c40*/  IADD3 R8, P6, R0, R41, RZ ;  /* 0x0000002900087210 */ /* 0x002fe20007fde0ff */
[C---:B--2---:R-:W-:Y:S01]  /*5c50*/  IMAD R11, R45.reuse, 0x2, R0 ;  /* 0x000000022d0b7824 */ /* 0x044fe200078e0200 */
[----:B------:R-:W-:Y:S02]  /*5c60*/  PRMT R17, R6, 0x7770, RZ ;  /* 0x0000777006117816 */ /* 0x000fe400000000ff */
[----:B------:R-:W-:Y:S01]  /*5c70*/  LEA.HI.X.SX32 R9, R0, R43, 0x1, P6 ;  /* 0x0000002b00097211 */ /* 0x000fe200030f0eff */
[----:B------:R-:W-:Y:S01]  /*5c80*/  IMAD R0, R45, 0x2, R11 ;  /* 0x000000022d007824 */ /* 0x000fe200078e020b */
[C---:B------:R-:W-:Y:S01]  /*5c90*/  IADD3 R10, P6, R11.reuse, R41, RZ ;  /* 0x000000290b0a7210 */ /* 0x040fe20007fde0ff */
[----:B------:R0:W-:Y:S01]  /*5ca0*/  @P3 STG.E.U8 desc[UR16][R12.64], R17 ;  /* 0x000000110c003986 */ /* 0x0001e2000c101110 */
[----:B------:R-:W-:Y:S02]  /*5cb0*/  ISETP.LT.AND P2, PT, R22, UR7, !P0 ;  /* 0x0000000716007c0c */ /* 0x000fe4000c741270 */
[----:B------:R-:W-:Y:S01]  /*5cc0*/  LEA.HI.X.SX32 R11, R11, R43, 0x1, P6 ;  /* 0x0000002b0b0b7211 */ /* 0x000fe200030f0eff */
[----:B------:R1:W-:Y:S01]  /*5cd0*/  @P1 STG.E.U8 desc[UR16][R2.64], R15 ;  /* 0x0000000f02001986 */ /* 0x0003e2000c101110 */
[----:B------:R-:W-:-:S02]  /*5ce0*/  ISETP.LT.AND P5, PT, R23, UR7, !P0 ;  /* 0x0000000717007c0c */ /* 0x000fc4000c7a1270 */
[----:B------:R-:W-:Y:S02]  /*5cf0*/  PRMT R19, R4, 0x7771, RZ ;  /* 0x0000777104137816 */ /* 0x000fe400000000ff */
[----:B------:R-:W-:Y:S02]  /*5d00*/  ISETP.LT.AND P4, PT, R56, UR7, !P0 ;  /* 0x0000000738007c0c */ /* 0x000fe4000c781270 */
[----:B------:R-:W-:Y:S02]  /*5d10*/  ISETP.LT.AND P3, PT, R57, UR7, !P0 ;  /* 0x0000000739007c0c */ /* 0x000fe4000c761270 */
[----:B0-----:R-:W-:Y:S01]  /*5d20*/  IADD3 R12, P6, R0, R41, RZ ;  /* 0x00000029000c7210 */ /* 0x001fe20007fde0ff */
[----:B------:R0:W-:Y:S01]  /*5d30*/  @P2 STG.E.U8 desc[UR16][R8.64], R19 ;  /* 0x0000001308002986 */ /* 0x0001e2000c101110 */
[----:B------:R-:W-:Y:S01]  /*5d40*/  ISETP.LT.AND P1, PT, R58, UR7, !P0 ;  /* 0x000000073a007c0c */ /* 0x000fe2000c721270 */
[----:B-1----:R-:W-:Y:S01]  /*5d50*/  IMAD R3, R45, 0x2, R0 ;  /* 0x000000022d037824 */ /* 0x002fe200078e0200 */
[----:B------:R-:W-:-:S02]  /*5d60*/  LEA.HI.X.SX32 R13, R0, R43, 0x1, P6 ;  /* 0x0000002b000d7211 */ /* 0x000fc400030f0eff */
[----:B------:R-:W-:Y:S01]  /*5d70*/  PRMT R17, R5, 0x7771, RZ ;  /* 0x0000777105117816 */ /* 0x000fe200000000ff */
[----:B------:R-:W-:Y:S01]  /*5d80*/  IMAD R0, R45, 0x2, R3 ;  /* 0x000000022d007824 */ /* 0x000fe200078e0203 */
[----:B------:R-:W-:Y:S02]  /*5d90*/  IADD3 R2, P6, R3, R41, RZ ;  /* 0x0000002903027210 */ /* 0x000fe40007fde0ff */
[----:B------:R-:W-:Y:S01]  /*5da0*/  PRMT R15, R6, 0x7771, RZ ;  /* 0x00007771060f7816 */ /* 0x000fe200000000ff */
[----:B------:R-:W-:Y:S01]  /*5db0*/  IMAD R14, R45, 0x2, R0 ;  /* 0x000000022d0e7824 */ /* 0x000fe200078e0200 */
[----:B------:R-:W-:Y:S01]  /*5dc0*/  LEA.HI.X.SX32 R3, R3, R43, 0x1, P6 ;  /* 0x0000002b03037211 */ /* 0x000fe200030f0eff */
[----:B------:R1:W-:Y:S01]  /*5dd0*/  @P5 STG.E.U8 desc[UR16][R10.64], R17 ;  /* 0x000000110a005986 */ /* 0x0003e2000c101110 */
[C---:B0-----:R-:W-:Y:S02]  /*5de0*/  IADD3 R8, P6, R0.reuse, R41, RZ ;  /* 0x0000002900087210 */ /* 0x041fe40007fde0ff */
[----:B------:R-:W-:Y:S01]  /*5df0*/  PRMT R21, R7, 0x7771, RZ ;  /* 0x0000777107157816 */ /* 0x000fe200000000ff */
[----:B------:R0:W-:Y:S01]  /*5e00*/  @P4 STG.E.U8 desc[UR16][R12.64], R15 ;  /* 0x0000000f0c004986 */ /* 0x0001e2000c101110 */
[----:B------:R-:W-:Y:S01]  /*5e10*/  LEA.HI.X.SX32 R9, R0, R43, 0x1, P6 ;  /* 0x0000002b00097211 */ /* 0x000fe200030f0eff */
[----:B------:R-:W-:Y:S01]  /*5e20*/  IMAD R0, R45, 0x2, R14 ;  /* 0x000000022d007824 */ /* 0x000fe200078e020e */
[----:B------:R-:W-:Y:S01]  /*5e30*/  ISETP.LT.AND P2, PT, R59, UR7, !P0 ;  /* 0x000000073b007c0c */ /* 0x000fe2000c741270 */
[----:B------:R2:W-:Y:S01]  /*5e40*/  @P3 STG.E.U8 desc[UR16][R2.64], R21 ;  /* 0x0000001502003986 */ /* 0x0005e2000c101110 */
[----:B------:R-:W-:-:S02]  /*5e50*/  PRMT R19, R5, 0x7772, RZ ;  /* 0x0000777205137816 */ /* 0x000fc400000000ff */
[----:B------:R-:W-:Y:S02]  /*5e60*/  ISETP.LT.AND P5, PT, R60, UR7, !P0 ;  /* 0x000000073c007c0c */ /* 0x000fe4000c7a1270 */
[----:B-1----:R-:W-:Y:S02]  /*5e70*/  PRMT R17, R4, 0x7772, RZ ;  /* 0x0000777204117816 */ /* 0x002fe400000000ff */
[C---:B------:R-:W-:Y:S01]  /*5e80*/  IADD3 R10, P6, R14.reuse, R41, RZ ;  /* 0x000000290e0a7210 */ /* 0x040fe20007fde0ff */
[----:B0-----:R-:W-:Y:S01]  /*5e90*/  IMAD R13, R45, 0x2, R0 ;  /* 0x000000022d0d7824 */ /* 0x001fe200078e0200 */
[----:B------:R-:W-:Y:S01]  /*5ea0*/  ISETP.LT.AND P4, PT, R61, UR7, !P0 ;  /* 0x000000073d007c0c */ /* 0x000fe2000c781270 */
[----:B------:R0:W-:Y:S01]  /*5eb0*/  @P1 STG.E.U8 desc[UR16][R8.64], R17 ;  /* 0x0000001108001986 */ /* 0x0001e2000c101110 */
[----:B------:R-:W-:Y:S01]  /*5ec0*/  LEA.HI.X.SX32 R11, R14, R43, 0x1, P6 ;  /* 0x0000002b0e0b7211 */ /* 0x000fe200030f0eff */
[----:B------:R-:W-:Y:S01]  /*5ed0*/  IMAD R15, R45, 0x2, R13 ;  /* 0x000000022d0f7824 */ /* 0x000fe200078e020d */
[----:B--2---:R-:W-:-:S02]  /*5ee0*/  IADD3 R2, P1, R0, R41, RZ ;  /* 0x0000002900027210 */ /* 0x004fc40007f3e0ff */
[----:B------:R-:W-:Y:S01]  /*5ef0*/  ISETP.LT.AND P3, PT, R62, UR7, !P0 ;  /* 0x000000073e007c0c */ /* 0x000fe2000c761270 */
[----:B------:R-:W-:Y:S01]  /*5f00*/  IMAD R16, R45, 0x2, R15 ;  /* 0x000000022d107824 */ /* 0x000fe200078e020f */
[----:B------:R-:W-:Y:S01]  /*5f10*/  LEA.HI.X.SX32 R3, R0, R43, 0x1, P1 ;  /* 0x0000002b00037211 */ /* 0x000fe200008f0eff */
[----:B------:R1:W-:Y:S01]  /*5f20*/  @P2 STG.E.U8 desc[UR16][R10.64], R19 ;  /* 0x000000130a002986 */ /* 0x0003e2000c101110 */
[-C--:B------:R-:W-:Y:S01]  /*5f30*/  IADD3 R12, P2, R13, R41.reuse, RZ ;  /* 0x000000290d0c7210 */ /* 0x080fe20007f5e0ff */
[----:B------:R-:W-:Y:S01]  /*5f40*/  IMAD R0, R45, 0x2, R16 ;  /* 0x000000022d007824 */ /* 0x000fe200078e0210 */
[----:B------:R-:W-:Y:S02]  /*5f50*/  IADD3 R14, P6, R15, R41, RZ ;  /* 0x000000290f0e7210 */ /* 0x000fe40007fde0ff */
[----:B------:R-:W-:Y:S01]  /*5f60*/  LEA.HI.X.SX32 R13, R13, R43, 0x1, P2 ;  /* 0x0000002b0d0d7211 */ /* 0x000fe200010f0eff */
[----:B0-----:R-:W-:Y:S01]  /*5f70*/  IMAD R17, R45, 0x2, R0 ;  /* 0x000000022d117824 */ /* 0x001fe200078e0200 */
[----:B------:R-:W-:-:S02]  /*5f80*/  ISETP.LT.AND P2, PT, R63, UR7, !P0 ;  /* 0x000000073f007c0c */ /* 0x000fc4000c741270 */
[----:B------:R-:W-:Y:S02]  /*5f90*/  LEA.HI.X.SX32 R15, R15, R43, 0x1, P6 ;  /* 0x0000002b0f0f7211 */ /* 0x000fe400030f0eff */
[-C--:B------:R-:W-:Y:S02]  /*5fa0*/  IADD3 R8, P6, R16, R41.reuse, RZ ;  /* 0x0000002910087210 */ /* 0x080fe40007fde0ff */
[----:B-1----:R-:W-:Y:S02]  /*5fb0*/  IADD3 R10, P1, R0, R41, RZ ;  /* 0x00000029000a7210 */ /* 0x002fe40007f3e0ff */
[----:B------:R-:W-:Y:S02]  /*5fc0*/  PRMT R25, R6, 0x7772, RZ ;  /* 0x0000777206197816 */ /* 0x000fe400000000ff */
[----:B------:R-:W-:Y:S02]  /*5fd0*/  LEA.HI.X.SX32 R11, R0, R43, 0x1, P1 ;  /* 0x0000002b000b7211 */ /* 0x000fe400008f0eff */
[----:B------:R-:W-:Y:S01]  /*5fe0*/  ISETP.LT.AND P1, PT, R64, UR7, !P0 ;  /* 0x0000000740007c0c */ /* 0x000fe2000c721270 */
[----:B------:R0:W-:Y:S01]  /*5ff0*/  @P5 STG.E.U8 desc[UR16][R2.64], R25 ;  /* 0x0000001902005986 */ /* 0x0001e2000c101110 */
[----:B------:R-:W-:-:S02]  /*6000*/  ISETP.LT.AND P0, PT, R65, UR7, !P0 ;  /* 0x0000000741007c0c */ /* 0x000fc4000c701270 */
[----:B------:R-:W-:Y:S02]  /*6010*/  PRMT R23, R7, 0x7772, RZ ;  /* 0x0000777207177816 */ /* 0x000fe400000000ff */
[----:B------:R-:W-:Y:S02]  /*6020*/  PRMT R21, R4, 0x7773, RZ ;  /* 0x0000777304157816 */ /* 0x000fe400000000ff */
[----:B------:R-:W-:Y:S01]  /*6030*/  LEA.HI.X.SX32 R9, R16, R43, 0x1, P6 ;  /* 0x0000002b10097211 */ /* 0x000fe200030f0eff */
[----:B------:R0:W-:Y:S01]  /*6040*/  @P4 STG.E.U8 desc[UR16][R12.64], R23 ;  /* 0x000000170c004986 */ /* 0x0001e2000c101110 */
[----:B------:R-:W-:Y:S02]  /*6050*/  PRMT R19, R5, 0x7773, RZ ;  /* 0x0000777305137816 */ /* 0x000fe400000000ff */
[----:B------:R-:W-:Y:S01]  /*6060*/  PRMT R5, R6, 0x7773, RZ ;  /* 0x0000777306057816 */ /* 0x000fe200000000ff */
[----:B------:R0:W-:Y:S01]  /*6070*/  @P3 STG.E.U8 desc[UR16][R14.64], R21 ;  /* 0x000000150e003986 */ /* 0x0001e2000c101110 */
[----:B------:R-:W-:-:S02]  /*6080*/  IADD3 R16, P6, R17, R41, RZ ;  /* 0x0000002911107210 */ /* 0x000fc40007fde0ff */
[----:B------:R-:W-:Y:S01]  /*6090*/  PRMT R7, R7, 0x7773, RZ ;  /* 0x0000777307077816 */ /* 0x000fe200000000ff */
[----:B------:R0:W-:Y:S01]  /*60a0*/  @P2 STG.E.U8 desc[UR16][R8.64], R19 ;  /* 0x0000001308002986 */ /* 0x0001e2000c101110 */
[----:B------:R-:W-:-:S03]  /*60b0*/  LEA.HI.X.SX32 R17, R17, R43, 0x1, P6 ;  /* 0x0000002b11117211 */ /* 0x000fc600030f0eff */
[----:B------:R0:W-:Y:S01]  /*60c0*/  @P1 STG.E.U8 desc[UR16][R10.64], R5 ;  /* 0x000000050a001986 */ /* 0x0001e2000c101110 */
[----:B------:R-:W-:Y:S05]  /*60d0*/  @!P0 EXIT ;  /* 0x000000000000894d */ /* 0x000fea0003800000 */
[----:B------:R-:W-:Y:S01]  /*60e0*/  STG.E.U8 desc[UR16][R16.64], R7 ;  /* 0x0000000710007986 */ /* 0x000fe2000c101110 */
[----:B------:R-:W-:Y:S05]  /*60f0*/  EXIT ;  /* 0x000000000000794d */ /* 0x000fea0003800000 */
.L_x_3:
[----:B------:R-:W-:-:S00]  /*6100*/  BRA `(.L_x_3) ;  /* 0xfffffffc00fc7947 */ /* 0x000fc0000383ffff */
[----:B------:R-:W-:-:S00]  /*6110*/  NOP ;  /* 0x0000000000007918 */ /* 0x000fc00000000000 */
        /* <DEDUP_REMOVED lines=14> */
.L_x_4:


//--------------------- .nv.shared.matmul_kernel  --------------------------
	.section	.nv.shared.matmul_kernel,"aw",@nobits
	.sectionflags	@""
	.align	16
	.zero		1024


//--------------------- .nv.shared.reserved.0     --------------------------
	.section	.nv.shared.reserved.0,"aw",@nobits
	.weak		__nv_reservedSMEM_offset_0_alias
	.size		__nv_reservedSMEM_offset_0_alias, 0, 0
	.other		__nv_reservedSMEM_offset_0_alias,@"STO_CUDA_RESERVED_SHARED STV_DEFAULT"
__nv_reservedSMEM_offset_0_alias:
	.zero		0


//--------------------- .nv.constant0.matmul_kernel --------------------------
	.section	.nv.constant0.matmul_kernel,"a",@progbits
	.sectionflags	@""
	.align	4
.nv.constant0.matmul_kernel:
	.zero		608


//--------------------- SYMBOLS --------------------------

	.type		.nv.reservedSmem.offset0,@object
	.size		.nv.reservedSmem.offset0,0x4
